//
// Generated by NVIDIA NVVM Compiler
//
// Compiler Build ID: CL-36424714
// Cuda compilation tools, release 13.0, V13.0.88
// Based on NVVM 20.0.0
//

.version 9.0
.target sm_100
.address_size 64

	// .globl	compute_charge_density

.visible .entry compute_charge_density(
	.param .u64 .ptr .align 1 compute_charge_density_param_0,
	.param .u64 .ptr .align 1 compute_charge_density_param_1,
	.param .u64 .ptr .align 1 compute_charge_density_param_2,
	.param .u32 compute_charge_density_param_3,
	.param .u32 compute_charge_density_param_4,
	.param .u32 compute_charge_density_param_5,
	.param .f32 compute_charge_density_param_6,
	.param .u32 compute_charge_density_param_7,
	.param .f32 compute_charge_density_param_8,
	.param .u64 .ptr .align 1 compute_charge_density_param_9
)
{
	.reg .pred 	%p<3>;
	.reg .b32 	%r<36>;
	.reg .b32 	%f<70>;
	.reg .b64 	%rd<33>;

	ld.param.u64 	%rd2, [compute_charge_density_param_1];
	ld.param.u32 	%r2, [compute_charge_density_param_3];
	ld.param.u32 	%r3, [compute_charge_density_param_4];
	ld.param.u32 	%r4, [compute_charge_density_param_5];
	ld.param.f32 	%f1, [compute_charge_density_param_6];
	ld.param.u32 	%r5, [compute_charge_density_param_7];
	ld.param.f32 	%f2, [compute_charge_density_param_8];
	ld.param.u64 	%rd4, [compute_charge_density_param_9];
	mov.u32 	%r6, %ctaid.x;
	mov.u32 	%r7, %ntid.x;
	mov.u32 	%r8, %tid.x;
	mad.lo.s32 	%r1, %r6, %r7, %r8;
	setp.ge.s32 	%p1, %r1, %r5;
	@%p1 bra 	$L__BB0_3;
	cvta.to.global.u64 	%rd5, %rd4;
	mul.wide.s32 	%rd6, %r1, 4;
	add.s64 	%rd7, %rd5, %rd6;
	ld.global.u32 	%r9, [%rd7];
	setp.eq.s32 	%p2, %r9, 1;
	@%p2 bra 	$L__BB0_3;
	ld.param.u64 	%rd32, [compute_charge_density_param_2];
	ld.param.u64 	%rd31, [compute_charge_density_param_0];
	cvta.to.global.u64 	%rd8, %rd32;
	cvta.to.global.u64 	%rd9, %rd31;
	mul.wide.s32 	%rd10, %r1, 12;
	add.s64 	%rd11, %rd9, %rd10;
	ld.global.f32 	%f3, [%rd11];
	ld.global.f32 	%f4, [%rd11+4];
	ld.global.f32 	%f5, [%rd11+8];
	cvta.to.global.u64 	%rd12, %rd2;
	add.s64 	%rd14, %rd12, %rd6;
	ld.global.f32 	%f6, [%rd14];
	fma.rn.f32 	%f7, %f2, 0f3F000000, %f3;
	div.rn.f32 	%f8, %f7, %f2;
	fma.rn.f32 	%f9, %f2, 0f3F000000, %f4;
	div.rn.f32 	%f10, %f9, %f2;
	fma.rn.f32 	%f11, %f2, 0f3F000000, %f5;
	div.rn.f32 	%f12, %f11, %f2;
	cvt.rn.f32.s32 	%f13, %r2;
	fma.rn.f32 	%f14, %f8, %f13, 0fBF000000;
	cvt.rn.f32.s32 	%f15, %r3;
	fma.rn.f32 	%f16, %f10, %f15, 0fBF000000;
	cvt.rn.f32.s32 	%f17, %r4;
	fma.rn.f32 	%f18, %f12, %f17, 0fBF000000;
	cvt.rmi.f32.f32 	%f19, %f14;
	cvt.rzi.s32.f32 	%r10, %f19;
	cvt.rmi.f32.f32 	%f20, %f16;
	cvt.rzi.s32.f32 	%r11, %f20;
	cvt.rmi.f32.f32 	%f21, %f18;
	cvt.rzi.s32.f32 	%r12, %f21;
	add.s32 	%r13, %r10, 1;
	rem.s32 	%r14, %r13, %r2;
	add.s32 	%r15, %r11, 1;
	rem.s32 	%r16, %r15, %r3;
	add.s32 	%r17, %r12, 1;
	rem.s32 	%r18, %r17, %r4;
	cvt.rn.f32.s32 	%f22, %r10;
	sub.f32 	%f23, %f14, %f22;
	cvt.rn.f32.s32 	%f24, %r11;
	sub.f32 	%f25, %f16, %f24;
	cvt.rn.f32.s32 	%f26, %r12;
	sub.f32 	%f27, %f18, %f26;
	mul.f32 	%f28, %f1, %f1;
	mul.f32 	%f29, %f1, %f28;
	mul.lo.s32 	%r19, %r3, %r2;
	mul.lo.s32 	%r20, %r19, %r12;
	mul.lo.s32 	%r21, %r11, %r2;
	add.s32 	%r22, %r20, %r21;
	add.s32 	%r23, %r22, %r10;
	mov.f32 	%f30, 0f3F800000;
	sub.f32 	%f31, %f30, %f23;
	sub.f32 	%f32, %f30, %f25;
	mul.f32 	%f33, %f31, %f32;
	sub.f32 	%f34, %f30, %f27;
	mul.f32 	%f35, %f33, %f34;
	mul.wide.s32 	%rd15, %r23, 4;
	add.s64 	%rd16, %rd8, %rd15;
	mul.f32 	%f36, %f6, %f35;
	div.rn.f32 	%f37, %f36, %f29;
	atom.global.add.f32 	%f38, [%rd16], %f37;
	add.s32 	%r24, %r22, %r14;
	mul.f32 	%f39, %f23, %f32;
	mul.f32 	%f40, %f39, %f34;
	mul.wide.s32 	%rd17, %r24, 4;
	add.s64 	%rd18, %rd8, %rd17;
	mul.f32 	%f41, %f6, %f40;
	div.rn.f32 	%f42, %f41, %f29;
	atom.global.add.f32 	%f43, [%rd18], %f42;
	mul.lo.s32 	%r25, %r16, %r2;
	add.s32 	%r26, %r20, %r25;
	add.s32 	%r27, %r26, %r10;
	mul.f32 	%f44, %f31, %f25;
	mul.f32 	%f45, %f44, %f34;
	mul.wide.s32 	%rd19, %r27, 4;
	add.s64 	%rd20, %rd8, %rd19;
	mul.f32 	%f46, %f6, %f45;
	div.rn.f32 	%f47, %f46, %f29;
	atom.global.add.f32 	%f48, [%rd20], %f47;
	add.s32 	%r28, %r26, %r14;
	mul.f32 	%f49, %f23, %f25;
	mul.f32 	%f50, %f49, %f34;
	mul.wide.s32 	%rd21, %r28, 4;
	add.s64 	%rd22, %rd8, %rd21;
	mul.f32 	%f51, %f6, %f50;
	div.rn.f32 	%f52, %f51, %f29;
	atom.global.add.f32 	%f53, [%rd22], %f52;
	mul.lo.s32 	%r29, %r19, %r18;
	add.s32 	%r30, %r29, %r21;
	add.s32 	%r31, %r30, %r10;
	mul.f32 	%f54, %f27, %f33;
	mul.wide.s32 	%rd23, %r31, 4;
	add.s64 	%rd24, %rd8, %rd23;
	mul.f32 	%f55, %f6, %f54;
	div.rn.f32 	%f56, %f55, %f29;
	atom.global.add.f32 	%f57, [%rd24], %f56;
	add.s32 	%r32, %r30, %r14;
	mul.f32 	%f58, %f27, %f39;
	mul.wide.s32 	%rd25, %r32, 4;
	add.s64 	%rd26, %rd8, %rd25;
	mul.f32 	%f59, %f6, %f58;
	div.rn.f32 	%f60, %f59, %f29;
	atom.global.add.f32 	%f61, [%rd26], %f60;
	add.s32 	%r33, %r29, %r25;
	add.s32 	%r34, %r33, %r10;
	mul.f32 	%f62, %f44, %f27;
	mul.wide.s32 	%rd27, %r34, 4;
	add.s64 	%rd28, %rd8, %rd27;
	mul.f32 	%f63, %f6, %f62;
	div.rn.f32 	%f64, %f63, %f29;
	atom.global.add.f32 	%f65, [%rd28], %f64;
	add.s32 	%r35, %r33, %r14;
	mul.f32 	%f66, %f49, %f27;
	mul.wide.s32 	%rd29, %r35, 4;
	add.s64 	%rd30, %rd8, %rd29;
	mul.f32 	%f67, %f6, %f66;
	div.rn.f32 	%f68, %f67, %f29;
	atom.global.add.f32 	%f69, [%rd30], %f68;
$L__BB0_3:
	ret;

}
	// .globl	compute_electric_field_from_potential
.visible .entry compute_electric_field_from_potential(
	.param .u64 .ptr .align 1 compute_electric_field_from_potential_param_0,
	.param .u64 .ptr .align 1 compute_electric_field_from_potential_param_1,
	.param .u32 compute_electric_field_from_potential_param_2,
	.param .u32 compute_electric_field_from_potential_param_3,
	.param .u32 compute_electric_field_from_potential_param_4,
	.param .f32 compute_electric_field_from_potential_param_5,
	.param .f32 compute_electric_field_from_potential_param_6,
	.param .f32 compute_electric_field_from_potential_param_7,
	.param .f32 compute_electric_field_from_potential_param_8
)
{
	.reg .pred 	%p<17>;
	.reg .b32 	%r<48>;
	.reg .b32 	%f<65>;
	.reg .b64 	%rd<34>;

	ld.param.u64 	%rd4, [compute_electric_field_from_potential_param_0];
	ld.param.u64 	%rd3, [compute_electric_field_from_potential_param_1];
	ld.param.u32 	%r9, [compute_electric_field_from_potential_param_2];
	ld.param.u32 	%r10, [compute_electric_field_from_potential_param_3];
	ld.param.u32 	%r11, [compute_electric_field_from_potential_param_4];
	ld.param.f32 	%f13, [compute_electric_field_from_potential_param_5];
	ld.param.f32 	%f14, [compute_electric_field_from_potential_param_6];
	ld.param.f32 	%f15, [compute_electric_field_from_potential_param_7];
	ld.param.f32 	%f16, [compute_electric_field_from_potential_param_8];
	cvta.to.global.u64 	%rd1, %rd4;
	mov.u32 	%r12, %ctaid.x;
	mov.u32 	%r13, %ntid.x;
	mov.u32 	%r14, %tid.x;
	mad.lo.s32 	%r1, %r12, %r13, %r14;
	mul.lo.s32 	%r2, %r10, %r9;
	mul.lo.s32 	%r15, %r2, %r11;
	setp.ge.s32 	%p1, %r1, %r15;
	@%p1 bra 	$L__BB1_20;
	div.s32 	%r3, %r1, %r2;
	mul.lo.s32 	%r16, %r3, %r2;
	sub.s32 	%r17, %r1, %r16;
	div.s32 	%r4, %r17, %r9;
	rem.s32 	%r18, %r1, %r9;
	setp.lt.s32 	%p2, %r18, 1;
	add.s32 	%r6, %r9, -1;
	setp.ge.s32 	%p3, %r18, %r6;
	mul.wide.s32 	%rd5, %r1, 4;
	add.s64 	%rd2, %rd1, %rd5;
	or.pred  	%p4, %p2, %p3;
	@%p4 bra 	$L__BB1_3;
	mad.lo.s32 	%r24, %r3, %r10, %r4;
	mul.lo.s32 	%r25, %r24, %r9;
	cvt.s64.s32 	%rd10, %r25;
	cvt.u64.u32 	%rd11, %r18;
	add.s64 	%rd12, %rd11, %rd10;
	shl.b64 	%rd13, %rd12, 2;
	add.s64 	%rd14, %rd1, %rd13;
	ld.global.f32 	%f26, [%rd14+4];
	ld.global.f32 	%f27, [%rd14+-4];
	sub.f32 	%f28, %f26, %f27;
	neg.f32 	%f29, %f28;
	add.f32 	%f30, %f13, %f13;
	div.rn.f32 	%f62, %f29, %f30;
	bra.uni 	$L__BB1_7;
$L__BB1_3:
	setp.ne.s32 	%p5, %r18, 0;
	@%p5 bra 	$L__BB1_5;
	mad.lo.s32 	%r22, %r3, %r10, %r4;
	mul.lo.s32 	%r23, %r22, %r9;
	mul.wide.s32 	%rd8, %r23, 4;
	add.s64 	%rd9, %rd1, %rd8;
	ld.global.f32 	%f22, [%rd9+4];
	ld.global.f32 	%f23, [%rd2];
	sub.f32 	%f24, %f22, %f23;
	neg.f32 	%f25, %f24;
	div.rn.f32 	%f62, %f25, %f13;
	bra.uni 	$L__BB1_7;
$L__BB1_5:
	setp.ne.s32 	%p6, %r18, %r6;
	mov.f32 	%f62, 0f00000000;
	@%p6 bra 	$L__BB1_7;
	mad.lo.s32 	%r19, %r3, %r10, %r4;
	mad.lo.s32 	%r20, %r19, %r9, %r18;
	add.s32 	%r21, %r20, -1;
	ld.global.f32 	%f18, [%rd2];
	mul.wide.s32 	%rd6, %r21, 4;
	add.s64 	%rd7, %rd1, %rd6;
	ld.global.f32 	%f19, [%rd7];
	sub.f32 	%f20, %f18, %f19;
	neg.f32 	%f21, %f20;
	div.rn.f32 	%f62, %f21, %f13;
$L__BB1_7:
	setp.lt.s32 	%p7, %r4, 1;
	add.s32 	%r7, %r10, -1;
	setp.ge.s32 	%p8, %r4, %r7;
	or.pred  	%p9, %p7, %p8;
	@%p9 bra 	$L__BB1_9;
	mad.lo.s32 	%r31, %r9, %r4, %r9;
	mad.lo.s32 	%r32, %r2, %r3, %r18;
	add.s32 	%r33, %r32, %r31;
	add.s32 	%r34, %r4, -1;
	mad.lo.s32 	%r35, %r34, %r9, %r32;
	mul.wide.s32 	%rd19, %r33, 4;
	add.s64 	%rd20, %rd1, %rd19;
	ld.global.f32 	%f40, [%rd20];
	mul.wide.s32 	%rd21, %r35, 4;
	add.s64 	%rd22, %rd1, %rd21;
	ld.global.f32 	%f41, [%rd22];
	sub.f32 	%f42, %f40, %f41;
	neg.f32 	%f43, %f42;
	add.f32 	%f44, %f13, %f13;
	div.rn.f32 	%f63, %f43, %f44;
	bra.uni 	$L__BB1_13;
$L__BB1_9:
	setp.ne.s32 	%p10, %r4, 0;
	@%p10 bra 	$L__BB1_11;
	mad.lo.s32 	%r29, %r2, %r3, %r9;
	add.s32 	%r30, %r29, %r18;
	mul.wide.s32 	%rd17, %r30, 4;
	add.s64 	%rd18, %rd1, %rd17;
	ld.global.f32 	%f36, [%rd18];
	ld.global.f32 	%f37, [%rd2];
	sub.f32 	%f38, %f36, %f37;
	neg.f32 	%f39, %f38;
	div.rn.f32 	%f63, %f39, %f13;
	bra.uni 	$L__BB1_13;
$L__BB1_11:
	setp.ne.s32 	%p11, %r4, %r7;
	mov.f32 	%f63, 0f00000000;
	@%p11 bra 	$L__BB1_13;
	mad.lo.s32 	%r26, %r3, %r10, %r4;
	add.s32 	%r27, %r26, -1;
	mad.lo.s32 	%r28, %r27, %r9, %r18;
	ld.global.f32 	%f32, [%rd2];
	mul.wide.s32 	%rd15, %r28, 4;
	add.s64 	%rd16, %rd1, %rd15;
	ld.global.f32 	%f33, [%rd16];
	sub.f32 	%f34, %f32, %f33;
	neg.f32 	%f35, %f34;
	div.rn.f32 	%f63, %f35, %f13;
$L__BB1_13:
	setp.lt.s32 	%p12, %r3, 1;
	add.s32 	%r8, %r11, -1;
	setp.ge.s32 	%p13, %r3, %r8;
	or.pred  	%p14, %p12, %p13;
	@%p14 bra 	$L__BB1_15;
	mad.lo.s32 	%r41, %r2, %r3, %r2;
	mul.lo.s32 	%r42, %r4, %r9;
	add.s32 	%r43, %r41, %r42;
	add.s32 	%r44, %r43, %r18;
	add.s32 	%r45, %r3, -1;
	mad.lo.s32 	%r46, %r2, %r45, %r42;
	add.s32 	%r47, %r46, %r18;
	mul.wide.s32 	%rd27, %r44, 4;
	add.s64 	%rd28, %rd1, %rd27;
	ld.global.f32 	%f54, [%rd28];
	mul.wide.s32 	%rd29, %r47, 4;
	add.s64 	%rd30, %rd1, %rd29;
	ld.global.f32 	%f55, [%rd30];
	sub.f32 	%f56, %f54, %f55;
	neg.f32 	%f57, %f56;
	add.f32 	%f58, %f13, %f13;
	div.rn.f32 	%f64, %f57, %f58;
	bra.uni 	$L__BB1_19;
$L__BB1_15:
	setp.ne.s32 	%p15, %r3, 0;
	@%p15 bra 	$L__BB1_17;
	mad.lo.s32 	%r39, %r4, %r9, %r2;
	add.s32 	%r40, %r39, %r18;
	mul.wide.s32 	%rd25, %r40, 4;
	add.s64 	%rd26, %rd1, %rd25;
	ld.global.f32 	%f50, [%rd26];
	ld.global.f32 	%f51, [%rd2];
	sub.f32 	%f52, %f50, %f51;
	neg.f32 	%f53, %f52;
	div.rn.f32 	%f64, %f53, %f13;
	bra.uni 	$L__BB1_19;
$L__BB1_17:
	setp.ne.s32 	%p16, %r3, %r8;
	mov.f32 	%f64, 0f00000000;
	@%p16 bra 	$L__BB1_19;
	add.s32 	%r36, %r3, -1;
	mad.lo.s32 	%r37, %r36, %r10, %r4;
	mad.lo.s32 	%r38, %r37, %r9, %r18;
	ld.global.f32 	%f46, [%rd2];
	mul.wide.s32 	%rd23, %r38, 4;
	add.s64 	%rd24, %rd1, %rd23;
	ld.global.f32 	%f47, [%rd24];
	sub.f32 	%f48, %f46, %f47;
	neg.f32 	%f49, %f48;
	div.rn.f32 	%f64, %f49, %f13;
$L__BB1_19:
	add.f32 	%f59, %f14, %f62;
	add.f32 	%f60, %f15, %f63;
	add.f32 	%f61, %f16, %f64;
	cvta.to.global.u64 	%rd31, %rd3;
	mul.wide.s32 	%rd32, %r1, 12;
	add.s64 	%rd33, %rd31, %rd32;
	st.global.f32 	[%rd33], %f59;
	st.global.f32 	[%rd33+4], %f60;
	st.global.f32 	[%rd33+8], %f61;
$L__BB1_20:
	ret;

}
	// .globl	update_particles_cuda
.visible .entry update_particles_cuda(
	.param .u64 .ptr .align 1 update_particles_cuda_param_0,
	.param .u64 .ptr .align 1 update_particles_cuda_param_1,
	.param .u64 .ptr .align 1 update_particles_cuda_param_2,
	.param .u64 .ptr .align 1 update_particles_cuda_param_3,
	.param .u64 .ptr .align 1 update_particles_cuda_param_4,
	.param .u32 update_particles_cuda_param_5,
	.param .u32 update_particles_cuda_param_6,
	.param .u32 update_particles_cuda_param_7,
	.param .f32 update_particles_cuda_param_8,
	.param .u32 update_particles_cuda_param_9,
	.param .f32 update_particles_cuda_param_10,
	.param .f32 update_particles_cuda_param_11,
	.param .f32 update_particles_cuda_param_12,
	.param .f32 update_particles_cuda_param_13,
	.param .u32 update_particles_cuda_param_14,
	.param .u64 .ptr .align 1 update_particles_cuda_param_15,
	.param .f32 update_particles_cuda_param_16,
	.param .f32 update_particles_cuda_param_17,
	.param .u32 update_particles_cuda_param_18,
	.param .u64 .ptr .align 1 update_particles_cuda_param_19,
	.param .u64 .ptr .align 1 update_particles_cuda_param_20,
	.param .u64 .ptr .align 1 update_particles_cuda_param_21,
	.param .u32 update_particles_cuda_param_22,
	.param .u64 .ptr .align 1 update_particles_cuda_param_23,
	.param .f32 update_particles_cuda_param_24,
	.param .align 4 .b8 update_particles_cuda_param_25[12],
	.param .align 4 .b8 update_particles_cuda_param_26[12]
)
{
	.reg .pred 	%p<79>;
	.reg .b32 	%r<98>;
	.reg .b32 	%f<665>;
	.reg .b64 	%rd<91>;
	.reg .b64 	%fd<8>;

	ld.param.f32 	%f217, [update_particles_cuda_param_26+8];
	ld.param.f32 	%f216, [update_particles_cuda_param_26+4];
	ld.param.f32 	%f215, [update_particles_cuda_param_26];
	ld.param.f32 	%f214, [update_particles_cuda_param_25+8];
	ld.param.f32 	%f213, [update_particles_cuda_param_25+4];
	ld.param.f32 	%f212, [update_particles_cuda_param_25];
	ld.param.u64 	%rd39, [update_particles_cuda_param_0];
	ld.param.u64 	%rd34, [update_particles_cuda_param_1];
	ld.param.u64 	%rd40, [update_particles_cuda_param_2];
	ld.param.u64 	%rd35, [update_particles_cuda_param_3];
	ld.param.u64 	%rd36, [update_particles_cuda_param_4];
	ld.param.u32 	%r24, [update_particles_cuda_param_5];
	ld.param.u32 	%r25, [update_particles_cuda_param_6];
	ld.param.u32 	%r26, [update_particles_cuda_param_7];
	ld.param.u32 	%r27, [update_particles_cuda_param_9];
	ld.param.f32 	%f205, [update_particles_cuda_param_10];
	ld.param.f32 	%f206, [update_particles_cuda_param_11];
	ld.param.f32 	%f207, [update_particles_cuda_param_12];
	ld.param.f32 	%f208, [update_particles_cuda_param_13];
	ld.param.u64 	%rd41, [update_particles_cuda_param_15];
	ld.param.f32 	%f209, [update_particles_cuda_param_16];
	ld.param.f32 	%f210, [update_particles_cuda_param_17];
	ld.param.u32 	%r28, [update_particles_cuda_param_18];
	ld.param.u64 	%rd42, [update_particles_cuda_param_19];
	ld.param.u64 	%rd43, [update_particles_cuda_param_20];
	ld.param.u64 	%rd37, [update_particles_cuda_param_21];
	ld.param.u32 	%r29, [update_particles_cuda_param_22];
	ld.param.u64 	%rd38, [update_particles_cuda_param_23];
	ld.param.f32 	%f211, [update_particles_cuda_param_24];
	cvta.to.global.u64 	%rd1, %rd41;
	cvta.to.global.u64 	%rd2, %rd43;
	cvta.to.global.u64 	%rd3, %rd40;
	cvta.to.global.u64 	%rd4, %rd39;
	cvta.to.global.u64 	%rd5, %rd42;
	mov.u32 	%r30, %ctaid.x;
	mov.u32 	%r31, %ntid.x;
	mov.u32 	%r32, %tid.x;
	mad.lo.s32 	%r1, %r30, %r31, %r32;
	setp.ge.s32 	%p1, %r1, %r27;
	@%p1 bra 	$L__BB2_105;
	mul.wide.s32 	%rd44, %r1, 4;
	add.s64 	%rd6, %rd5, %rd44;
	ld.global.u32 	%r33, [%rd6];
	setp.eq.s32 	%p2, %r33, 1;
	@%p2 bra 	$L__BB2_105;
	mul.wide.s32 	%rd45, %r1, 12;
	add.s64 	%rd7, %rd4, %rd45;
	ld.global.f32 	%f1, [%rd7];
	ld.global.f32 	%f2, [%rd7+4];
	ld.global.f32 	%f3, [%rd7+8];
	cvta.to.global.u64 	%rd46, %rd34;
	add.s64 	%rd8, %rd46, %rd45;
	ld.global.f32 	%f4, [%rd8];
	ld.global.f32 	%f5, [%rd8+4];
	ld.global.f32 	%f6, [%rd8+8];
	add.s64 	%rd48, %rd3, %rd44;
	ld.global.f32 	%f7, [%rd48];
	cvta.to.global.u64 	%rd49, %rd35;
	add.s64 	%rd50, %rd49, %rd44;
	ld.global.f32 	%f8, [%rd50];
	setp.leu.f32 	%p3, %f205, 0f00000000;
	mov.f32 	%f572, 0f00000000;
	mov.f32 	%f573, %f572;
	mov.f32 	%f574, %f572;
	@%p3 bra 	$L__BB2_52;
	min.s32 	%r2, %r1, %r27;
	setp.lt.s32 	%p4, %r2, 1;
	mov.f32 	%f572, 0f00000000;
	mov.b32 	%r92, 0;
	@%p4 bra 	$L__BB2_25;
	mul.f32 	%f9, %f205, %f7;
	and.b32  	%r3, %r2, 3;
	setp.lt.u32 	%p5, %r2, 4;
	mov.f32 	%f574, 0f00000000;
	mov.b32 	%r91, 0;
	mov.f32 	%f573, %f574;
	mov.f32 	%f572, %f574;
	@%p5 bra 	$L__BB2_15;
	and.b32  	%r91, %r2, 2147483644;
	neg.s32 	%r89, %r91;
	add.s64 	%rd87, %rd5, 8;
	add.s64 	%rd86, %rd4, 24;
	add.s64 	%rd85, %rd3, 8;
	mov.f32 	%f574, 0f00000000;
$L__BB2_6:
	.pragma "nounroll";
	ld.global.u32 	%r37, [%rd87+-8];
	setp.eq.s32 	%p6, %r37, 1;
	@%p6 bra 	$L__BB2_8;
	ld.global.f32 	%f223, [%rd86+-24];
	ld.global.f32 	%f224, [%rd86+-20];
	ld.global.f32 	%f225, [%rd86+-16];
	ld.global.f32 	%f226, [%rd85+-8];
	sub.f32 	%f227, %f1, %f223;
	sub.f32 	%f228, %f2, %f224;
	sub.f32 	%f229, %f3, %f225;
	mul.f32 	%f230, %f228, %f228;
	fma.rn.f32 	%f231, %f227, %f227, %f230;
	fma.rn.f32 	%f232, %f229, %f229, %f231;
	sqrt.rn.f32 	%f233, %f232;
	setp.lt.f32 	%p7, %f233, %f206;
	selp.f32 	%f234, %f206, %f233, %p7;
	mul.f32 	%f235, %f9, %f226;
	mul.f32 	%f236, %f234, %f234;
	mul.f32 	%f237, %f234, %f236;
	div.rn.f32 	%f238, %f235, %f237;
	fma.rn.f32 	%f572, %f227, %f238, %f572;
	fma.rn.f32 	%f573, %f228, %f238, %f573;
	fma.rn.f32 	%f574, %f229, %f238, %f574;
$L__BB2_8:
	ld.global.u32 	%r38, [%rd87+-4];
	setp.eq.s32 	%p8, %r38, 1;
	@%p8 bra 	$L__BB2_10;
	ld.global.f32 	%f239, [%rd86+-12];
	ld.global.f32 	%f240, [%rd86+-8];
	ld.global.f32 	%f241, [%rd86+-4];
	ld.global.f32 	%f242, [%rd85+-4];
	sub.f32 	%f243, %f1, %f239;
	sub.f32 	%f244, %f2, %f240;
	sub.f32 	%f245, %f3, %f241;
	mul.f32 	%f246, %f244, %f244;
	fma.rn.f32 	%f247, %f243, %f243, %f246;
	fma.rn.f32 	%f248, %f245, %f245, %f247;
	sqrt.rn.f32 	%f249, %f248;
	setp.lt.f32 	%p9, %f249, %f206;
	selp.f32 	%f250, %f206, %f249, %p9;
	mul.f32 	%f251, %f9, %f242;
	mul.f32 	%f252, %f250, %f250;
	mul.f32 	%f253, %f250, %f252;
	div.rn.f32 	%f254, %f251, %f253;
	fma.rn.f32 	%f572, %f243, %f254, %f572;
	fma.rn.f32 	%f573, %f244, %f254, %f573;
	fma.rn.f32 	%f574, %f245, %f254, %f574;
$L__BB2_10:
	ld.global.u32 	%r39, [%rd87];
	setp.eq.s32 	%p10, %r39, 1;
	@%p10 bra 	$L__BB2_12;
	ld.global.f32 	%f255, [%rd86];
	ld.global.f32 	%f256, [%rd86+4];
	ld.global.f32 	%f257, [%rd86+8];
	ld.global.f32 	%f258, [%rd85];
	sub.f32 	%f259, %f1, %f255;
	sub.f32 	%f260, %f2, %f256;
	sub.f32 	%f261, %f3, %f257;
	mul.f32 	%f262, %f260, %f260;
	fma.rn.f32 	%f263, %f259, %f259, %f262;
	fma.rn.f32 	%f264, %f261, %f261, %f263;
	sqrt.rn.f32 	%f265, %f264;
	setp.lt.f32 	%p11, %f265, %f206;
	selp.f32 	%f266, %f206, %f265, %p11;
	mul.f32 	%f267, %f9, %f258;
	mul.f32 	%f268, %f266, %f266;
	mul.f32 	%f269, %f266, %f268;
	div.rn.f32 	%f270, %f267, %f269;
	fma.rn.f32 	%f572, %f259, %f270, %f572;
	fma.rn.f32 	%f573, %f260, %f270, %f573;
	fma.rn.f32 	%f574, %f261, %f270, %f574;
$L__BB2_12:
	ld.global.u32 	%r40, [%rd87+4];
	setp.eq.s32 	%p12, %r40, 1;
	@%p12 bra 	$L__BB2_14;
	ld.global.f32 	%f271, [%rd86+12];
	ld.global.f32 	%f272, [%rd86+16];
	ld.global.f32 	%f273, [%rd86+20];
	ld.global.f32 	%f274, [%rd85+4];
	sub.f32 	%f275, %f1, %f271;
	sub.f32 	%f276, %f2, %f272;
	sub.f32 	%f277, %f3, %f273;
	mul.f32 	%f278, %f276, %f276;
	fma.rn.f32 	%f279, %f275, %f275, %f278;
	fma.rn.f32 	%f280, %f277, %f277, %f279;
	sqrt.rn.f32 	%f281, %f280;
	setp.lt.f32 	%p13, %f281, %f206;
	selp.f32 	%f282, %f206, %f281, %p13;
	mul.f32 	%f283, %f9, %f274;
	mul.f32 	%f284, %f282, %f282;
	mul.f32 	%f285, %f282, %f284;
	div.rn.f32 	%f286, %f283, %f285;
	fma.rn.f32 	%f572, %f275, %f286, %f572;
	fma.rn.f32 	%f573, %f276, %f286, %f573;
	fma.rn.f32 	%f574, %f277, %f286, %f574;
$L__BB2_14:
	add.s32 	%r89, %r89, 4;
	add.s64 	%rd87, %rd87, 16;
	add.s64 	%rd86, %rd86, 48;
	add.s64 	%rd85, %rd85, 16;
	setp.ne.s32 	%p14, %r89, 0;
	@%p14 bra 	$L__BB2_6;
$L__BB2_15:
	setp.eq.s32 	%p15, %r3, 0;
	mov.u32 	%r92, %r2;
	@%p15 bra 	$L__BB2_25;
	setp.eq.s32 	%p16, %r3, 1;
	@%p16 bra 	$L__BB2_22;
	mul.wide.u32 	%rd51, %r91, 4;
	add.s64 	%rd18, %rd5, %rd51;
	ld.global.u32 	%r41, [%rd18];
	setp.eq.s32 	%p17, %r41, 1;
	mul.wide.u32 	%rd52, %r91, 12;
	add.s64 	%rd19, %rd4, %rd52;
	add.s64 	%rd20, %rd3, %rd51;
	@%p17 bra 	$L__BB2_19;
	ld.global.f32 	%f288, [%rd19];
	ld.global.f32 	%f289, [%rd19+4];
	ld.global.f32 	%f290, [%rd19+8];
	ld.global.f32 	%f291, [%rd20];
	sub.f32 	%f292, %f1, %f288;
	sub.f32 	%f293, %f2, %f289;
	sub.f32 	%f294, %f3, %f290;
	mul.f32 	%f295, %f293, %f293;
	fma.rn.f32 	%f296, %f292, %f292, %f295;
	fma.rn.f32 	%f297, %f294, %f294, %f296;
	sqrt.rn.f32 	%f298, %f297;
	setp.lt.f32 	%p18, %f298, %f206;
	selp.f32 	%f299, %f206, %f298, %p18;
	mul.f32 	%f300, %f9, %f291;
	mul.f32 	%f301, %f299, %f299;
	mul.f32 	%f302, %f299, %f301;
	div.rn.f32 	%f303, %f300, %f302;
	fma.rn.f32 	%f572, %f292, %f303, %f572;
	fma.rn.f32 	%f573, %f293, %f303, %f573;
	fma.rn.f32 	%f574, %f294, %f303, %f574;
$L__BB2_19:
	ld.global.u32 	%r42, [%rd18+4];
	setp.eq.s32 	%p19, %r42, 1;
	@%p19 bra 	$L__BB2_21;
	ld.global.f32 	%f304, [%rd19+12];
	ld.global.f32 	%f305, [%rd19+16];
	ld.global.f32 	%f306, [%rd19+20];
	ld.global.f32 	%f307, [%rd20+4];
	sub.f32 	%f308, %f1, %f304;
	sub.f32 	%f309, %f2, %f305;
	sub.f32 	%f310, %f3, %f306;
	mul.f32 	%f311, %f309, %f309;
	fma.rn.f32 	%f312, %f308, %f308, %f311;
	fma.rn.f32 	%f313, %f310, %f310, %f312;
	sqrt.rn.f32 	%f314, %f313;
	setp.lt.f32 	%p20, %f314, %f206;
	selp.f32 	%f315, %f206, %f314, %p20;
	mul.f32 	%f316, %f9, %f307;
	mul.f32 	%f317, %f315, %f315;
	mul.f32 	%f318, %f315, %f317;
	div.rn.f32 	%f319, %f316, %f318;
	fma.rn.f32 	%f572, %f308, %f319, %f572;
	fma.rn.f32 	%f573, %f309, %f319, %f573;
	fma.rn.f32 	%f574, %f310, %f319, %f574;
$L__BB2_21:
	add.s32 	%r91, %r91, 2;
$L__BB2_22:
	and.b32  	%r43, %r2, 1;
	setp.eq.b32 	%p21, %r43, 1;
	not.pred 	%p22, %p21;
	mov.u32 	%r92, %r2;
	@%p22 bra 	$L__BB2_25;
	mul.wide.u32 	%rd53, %r91, 4;
	add.s64 	%rd54, %rd5, %rd53;
	ld.global.u32 	%r44, [%rd54];
	setp.eq.s32 	%p23, %r44, 1;
	mov.u32 	%r92, %r2;
	@%p23 bra 	$L__BB2_25;
	mul.wide.u32 	%rd55, %r91, 12;
	add.s64 	%rd56, %rd4, %rd55;
	ld.global.f32 	%f320, [%rd56];
	ld.global.f32 	%f321, [%rd56+4];
	ld.global.f32 	%f322, [%rd56+8];
	add.s64 	%rd58, %rd3, %rd53;
	ld.global.f32 	%f323, [%rd58];
	sub.f32 	%f324, %f1, %f320;
	sub.f32 	%f325, %f2, %f321;
	sub.f32 	%f326, %f3, %f322;
	mul.f32 	%f327, %f325, %f325;
	fma.rn.f32 	%f328, %f324, %f324, %f327;
	fma.rn.f32 	%f329, %f326, %f326, %f328;
	sqrt.rn.f32 	%f330, %f329;
	setp.lt.f32 	%p24, %f330, %f206;
	selp.f32 	%f331, %f206, %f330, %p24;
	mul.f32 	%f332, %f9, %f323;
	mul.f32 	%f333, %f331, %f331;
	mul.f32 	%f334, %f331, %f333;
	div.rn.f32 	%f335, %f332, %f334;
	fma.rn.f32 	%f572, %f324, %f335, %f572;
	fma.rn.f32 	%f573, %f325, %f335, %f573;
	fma.rn.f32 	%f574, %f326, %f335, %f574;
	mov.u32 	%r92, %r2;
$L__BB2_25:
	setp.ge.s32 	%p25, %r92, %r27;
	@%p25 bra 	$L__BB2_30;
	setp.eq.s32 	%p26, %r1, %r92;
	@%p26 bra 	$L__BB2_29;
	mul.wide.u32 	%rd59, %r92, 4;
	add.s64 	%rd60, %rd5, %rd59;
	ld.global.u32 	%r45, [%rd60];
	setp.eq.s32 	%p27, %r45, 1;
	@%p27 bra 	$L__BB2_29;
	mul.wide.u32 	%rd61, %r92, 12;
	add.s64 	%rd62, %rd4, %rd61;
	ld.global.f32 	%f336, [%rd62];
	ld.global.f32 	%f337, [%rd62+4];
	ld.global.f32 	%f338, [%rd62+8];
	add.s64 	%rd64, %rd3, %rd59;
	ld.global.f32 	%f339, [%rd64];
	sub.f32 	%f340, %f1, %f336;
	sub.f32 	%f341, %f2, %f337;
	sub.f32 	%f342, %f3, %f338;
	mul.f32 	%f343, %f341, %f341;
	fma.rn.f32 	%f344, %f340, %f340, %f343;
	fma.rn.f32 	%f345, %f342, %f342, %f344;
	sqrt.rn.f32 	%f346, %f345;
	setp.lt.f32 	%p28, %f346, %f206;
	selp.f32 	%f347, %f206, %f346, %p28;
	mul.f32 	%f348, %f205, %f7;
	mul.f32 	%f349, %f348, %f339;
	mul.f32 	%f350, %f347, %f347;
	mul.f32 	%f351, %f347, %f350;
	div.rn.f32 	%f352, %f349, %f351;
	fma.rn.f32 	%f572, %f340, %f352, %f572;
	fma.rn.f32 	%f573, %f341, %f352, %f573;
	fma.rn.f32 	%f574, %f342, %f352, %f574;
$L__BB2_29:
	add.s32 	%r92, %r92, 1;
$L__BB2_30:
	setp.ge.s32 	%p29, %r92, %r27;
	@%p29 bra 	$L__BB2_52;
	mul.f32 	%f76, %f205, %f7;
	sub.s32 	%r14, %r27, %r92;
	and.b32  	%r15, %r14, 3;
	sub.s32 	%r46, %r92, %r27;
	setp.gt.u32 	%p30, %r46, -4;
	@%p30 bra 	$L__BB2_42;
	and.b32  	%r47, %r14, -4;
	neg.s32 	%r94, %r47;
	mul.wide.u32 	%rd65, %r92, 4;
	add.s64 	%rd66, %rd65, 8;
	add.s64 	%rd90, %rd5, %rd66;
	mul.wide.u32 	%rd67, %r92, 12;
	add.s64 	%rd68, %rd67, %rd4;
	add.s64 	%rd89, %rd68, 24;
	add.s64 	%rd88, %rd3, %rd66;
$L__BB2_33:
	.pragma "nounroll";
	ld.global.u32 	%r48, [%rd90+-8];
	setp.eq.s32 	%p31, %r48, 1;
	@%p31 bra 	$L__BB2_35;
	ld.global.f32 	%f354, [%rd89+-24];
	ld.global.f32 	%f355, [%rd89+-20];
	ld.global.f32 	%f356, [%rd89+-16];
	ld.global.f32 	%f357, [%rd88+-8];
	sub.f32 	%f358, %f1, %f354;
	sub.f32 	%f359, %f2, %f355;
	sub.f32 	%f360, %f3, %f356;
	mul.f32 	%f361, %f359, %f359;
	fma.rn.f32 	%f362, %f358, %f358, %f361;
	fma.rn.f32 	%f363, %f360, %f360, %f362;
	sqrt.rn.f32 	%f364, %f363;
	setp.lt.f32 	%p32, %f364, %f206;
	selp.f32 	%f365, %f206, %f364, %p32;
	mul.f32 	%f366, %f76, %f357;
	mul.f32 	%f367, %f365, %f365;
	mul.f32 	%f368, %f365, %f367;
	div.rn.f32 	%f369, %f366, %f368;
	fma.rn.f32 	%f572, %f358, %f369, %f572;
	fma.rn.f32 	%f573, %f359, %f369, %f573;
	fma.rn.f32 	%f574, %f360, %f369, %f574;
$L__BB2_35:
	ld.global.u32 	%r49, [%rd90+-4];
	setp.eq.s32 	%p33, %r49, 1;
	@%p33 bra 	$L__BB2_37;
	ld.global.f32 	%f370, [%rd89+-12];
	ld.global.f32 	%f371, [%rd89+-8];
	ld.global.f32 	%f372, [%rd89+-4];
	ld.global.f32 	%f373, [%rd88+-4];
	sub.f32 	%f374, %f1, %f370;
	sub.f32 	%f375, %f2, %f371;
	sub.f32 	%f376, %f3, %f372;
	mul.f32 	%f377, %f375, %f375;
	fma.rn.f32 	%f378, %f374, %f374, %f377;
	fma.rn.f32 	%f379, %f376, %f376, %f378;
	sqrt.rn.f32 	%f380, %f379;
	setp.lt.f32 	%p34, %f380, %f206;
	selp.f32 	%f381, %f206, %f380, %p34;
	mul.f32 	%f382, %f76, %f373;
	mul.f32 	%f383, %f381, %f381;
	mul.f32 	%f384, %f381, %f383;
	div.rn.f32 	%f385, %f382, %f384;
	fma.rn.f32 	%f572, %f374, %f385, %f572;
	fma.rn.f32 	%f573, %f375, %f385, %f573;
	fma.rn.f32 	%f574, %f376, %f385, %f574;
$L__BB2_37:
	ld.global.u32 	%r50, [%rd90];
	setp.eq.s32 	%p35, %r50, 1;
	@%p35 bra 	$L__BB2_39;
	ld.global.f32 	%f386, [%rd89];
	ld.global.f32 	%f387, [%rd89+4];
	ld.global.f32 	%f388, [%rd89+8];
	ld.global.f32 	%f389, [%rd88];
	sub.f32 	%f390, %f1, %f386;
	sub.f32 	%f391, %f2, %f387;
	sub.f32 	%f392, %f3, %f388;
	mul.f32 	%f393, %f391, %f391;
	fma.rn.f32 	%f394, %f390, %f390, %f393;
	fma.rn.f32 	%f395, %f392, %f392, %f394;
	sqrt.rn.f32 	%f396, %f395;
	setp.lt.f32 	%p36, %f396, %f206;
	selp.f32 	%f397, %f206, %f396, %p36;
	mul.f32 	%f398, %f76, %f389;
	mul.f32 	%f399, %f397, %f397;
	mul.f32 	%f400, %f397, %f399;
	div.rn.f32 	%f401, %f398, %f400;
	fma.rn.f32 	%f572, %f390, %f401, %f572;
	fma.rn.f32 	%f573, %f391, %f401, %f573;
	fma.rn.f32 	%f574, %f392, %f401, %f574;
$L__BB2_39:
	ld.global.u32 	%r51, [%rd90+4];
	setp.eq.s32 	%p37, %r51, 1;
	@%p37 bra 	$L__BB2_41;
	ld.global.f32 	%f402, [%rd89+12];
	ld.global.f32 	%f403, [%rd89+16];
	ld.global.f32 	%f404, [%rd89+20];
	ld.global.f32 	%f405, [%rd88+4];
	sub.f32 	%f406, %f1, %f402;
	sub.f32 	%f407, %f2, %f403;
	sub.f32 	%f408, %f3, %f404;
	mul.f32 	%f409, %f407, %f407;
	fma.rn.f32 	%f410, %f406, %f406, %f409;
	fma.rn.f32 	%f411, %f408, %f408, %f410;
	sqrt.rn.f32 	%f412, %f411;
	setp.lt.f32 	%p38, %f412, %f206;
	selp.f32 	%f413, %f206, %f412, %p38;
	mul.f32 	%f414, %f76, %f405;
	mul.f32 	%f415, %f413, %f413;
	mul.f32 	%f416, %f413, %f415;
	div.rn.f32 	%f417, %f414, %f416;
	fma.rn.f32 	%f572, %f406, %f417, %f572;
	fma.rn.f32 	%f573, %f407, %f417, %f573;
	fma.rn.f32 	%f574, %f408, %f417, %f574;
$L__BB2_41:
	add.s32 	%r92, %r92, 4;
	add.s32 	%r94, %r94, 4;
	add.s64 	%rd90, %rd90, 16;
	add.s64 	%rd89, %rd89, 48;
	add.s64 	%rd88, %rd88, 16;
	setp.ne.s32 	%p39, %r94, 0;
	@%p39 bra 	$L__BB2_33;
$L__BB2_42:
	setp.eq.s32 	%p40, %r15, 0;
	@%p40 bra 	$L__BB2_52;
	setp.eq.s32 	%p41, %r15, 1;
	@%p41 bra 	$L__BB2_49;
	mul.wide.u32 	%rd69, %r92, 4;
	add.s64 	%rd30, %rd5, %rd69;
	ld.global.u32 	%r52, [%rd30];
	setp.eq.s32 	%p42, %r52, 1;
	mul.wide.u32 	%rd70, %r92, 12;
	add.s64 	%rd31, %rd4, %rd70;
	add.s64 	%rd32, %rd3, %rd69;
	@%p42 bra 	$L__BB2_46;
	ld.global.f32 	%f419, [%rd31];
	ld.global.f32 	%f420, [%rd31+4];
	ld.global.f32 	%f421, [%rd31+8];
	ld.global.f32 	%f422, [%rd32];
	sub.f32 	%f423, %f1, %f419;
	sub.f32 	%f424, %f2, %f420;
	sub.f32 	%f425, %f3, %f421;
	mul.f32 	%f426, %f424, %f424;
	fma.rn.f32 	%f427, %f423, %f423, %f426;
	fma.rn.f32 	%f428, %f425, %f425, %f427;
	sqrt.rn.f32 	%f429, %f428;
	setp.lt.f32 	%p43, %f429, %f206;
	selp.f32 	%f430, %f206, %f429, %p43;
	mul.f32 	%f431, %f76, %f422;
	mul.f32 	%f432, %f430, %f430;
	mul.f32 	%f433, %f430, %f432;
	div.rn.f32 	%f434, %f431, %f433;
	fma.rn.f32 	%f572, %f423, %f434, %f572;
	fma.rn.f32 	%f573, %f424, %f434, %f573;
	fma.rn.f32 	%f574, %f425, %f434, %f574;
$L__BB2_46:
	ld.global.u32 	%r53, [%rd30+4];
	setp.eq.s32 	%p44, %r53, 1;
	@%p44 bra 	$L__BB2_48;
	ld.global.f32 	%f435, [%rd31+12];
	ld.global.f32 	%f436, [%rd31+16];
	ld.global.f32 	%f437, [%rd31+20];
	ld.global.f32 	%f438, [%rd32+4];
	sub.f32 	%f439, %f1, %f435;
	sub.f32 	%f440, %f2, %f436;
	sub.f32 	%f441, %f3, %f437;
	mul.f32 	%f442, %f440, %f440;
	fma.rn.f32 	%f443, %f439, %f439, %f442;
	fma.rn.f32 	%f444, %f441, %f441, %f443;
	sqrt.rn.f32 	%f445, %f444;
	setp.lt.f32 	%p45, %f445, %f206;
	selp.f32 	%f446, %f206, %f445, %p45;
	mul.f32 	%f447, %f76, %f438;
	mul.f32 	%f448, %f446, %f446;
	mul.f32 	%f449, %f446, %f448;
	div.rn.f32 	%f450, %f447, %f449;
	fma.rn.f32 	%f572, %f439, %f450, %f572;
	fma.rn.f32 	%f573, %f440, %f450, %f573;
	fma.rn.f32 	%f574, %f441, %f450, %f574;
$L__BB2_48:
	add.s32 	%r92, %r92, 2;
$L__BB2_49:
	and.b32  	%r54, %r14, 1;
	setp.eq.b32 	%p46, %r54, 1;
	not.pred 	%p47, %p46;
	@%p47 bra 	$L__BB2_52;
	mul.wide.u32 	%rd71, %r92, 4;
	add.s64 	%rd72, %rd5, %rd71;
	ld.global.u32 	%r55, [%rd72];
	setp.eq.s32 	%p48, %r55, 1;
	@%p48 bra 	$L__BB2_52;
	mul.wide.u32 	%rd73, %r92, 12;
	add.s64 	%rd74, %rd4, %rd73;
	ld.global.f32 	%f451, [%rd74];
	ld.global.f32 	%f452, [%rd74+4];
	ld.global.f32 	%f453, [%rd74+8];
	add.s64 	%rd76, %rd3, %rd71;
	ld.global.f32 	%f454, [%rd76];
	sub.f32 	%f455, %f1, %f451;
	sub.f32 	%f456, %f2, %f452;
	sub.f32 	%f457, %f3, %f453;
	mul.f32 	%f458, %f456, %f456;
	fma.rn.f32 	%f459, %f455, %f455, %f458;
	fma.rn.f32 	%f460, %f457, %f457, %f459;
	sqrt.rn.f32 	%f461, %f460;
	setp.lt.f32 	%p49, %f461, %f206;
	selp.f32 	%f462, %f206, %f461, %p49;
	mul.f32 	%f463, %f76, %f454;
	mul.f32 	%f464, %f462, %f462;
	mul.f32 	%f465, %f462, %f464;
	div.rn.f32 	%f466, %f463, %f465;
	fma.rn.f32 	%f572, %f455, %f466, %f572;
	fma.rn.f32 	%f573, %f456, %f466, %f573;
	fma.rn.f32 	%f574, %f457, %f466, %f574;
$L__BB2_52:
	mul.f32 	%f134, %f208, 0f3F000000;
	add.f32 	%f467, %f134, %f1;
	div.rn.f32 	%f468, %f467, %f208;
	add.f32 	%f469, %f134, %f2;
	div.rn.f32 	%f470, %f469, %f208;
	add.f32 	%f471, %f134, %f3;
	div.rn.f32 	%f472, %f471, %f208;
	cvt.rn.f32.s32 	%f473, %r24;
	mul.f32 	%f474, %f468, %f473;
	cvt.rzi.s32.f32 	%r56, %f474;
	max.s32 	%r57, %r56, 0;
	add.s32 	%r58, %r24, -1;
	min.s32 	%r59, %r57, %r58;
	cvt.rn.f32.s32 	%f475, %r25;
	mul.f32 	%f476, %f470, %f475;
	cvt.rzi.s32.f32 	%r60, %f476;
	max.s32 	%r61, %r60, 0;
	add.s32 	%r62, %r25, -1;
	min.s32 	%r63, %r61, %r62;
	cvt.rn.f32.s32 	%f477, %r26;
	mul.f32 	%f478, %f472, %f477;
	cvt.rzi.s32.f32 	%r64, %f478;
	max.s32 	%r65, %r64, 0;
	add.s32 	%r66, %r26, -1;
	min.s32 	%r67, %r65, %r66;
	mad.lo.s32 	%r68, %r67, %r25, %r63;
	mad.lo.s32 	%r69, %r68, %r24, %r59;
	mul.lo.s32 	%r71, %r25, %r24;
	mul.lo.s32 	%r72, %r71, %r26;
	setp.lt.s32 	%p50, %r69, 0;
	setp.ge.s32 	%p51, %r69, %r72;
	cvt.s64.s32 	%rd77, %r69;
	selp.b64 	%rd78, 0, %rd77, %p51;
	selp.b64 	%rd79, 0, %rd78, %p50;
	cvta.to.global.u64 	%rd80, %rd36;
	mad.lo.s64 	%rd81, %rd79, 12, %rd80;
	ld.global.f32 	%f479, [%rd81];
	ld.global.f32 	%f480, [%rd81+4];
	ld.global.f32 	%f481, [%rd81+8];
	fma.rn.f32 	%f135, %f7, %f479, %f572;
	fma.rn.f32 	%f136, %f7, %f480, %f573;
	fma.rn.f32 	%f137, %f7, %f481, %f574;
	setp.eq.s32 	%p52, %r29, 0;
	@%p52 bra 	$L__BB2_56;
	cvta.to.global.u64 	%rd82, %rd37;
	ld.global.f32 	%f138, [%rd82];
	ld.global.f32 	%f139, [%rd82+4];
	ld.global.f32 	%f140, [%rd82+8];
	mul.f32 	%f482, %f139, %f139;
	fma.rn.f32 	%f483, %f138, %f138, %f482;
	fma.rn.f32 	%f484, %f140, %f140, %f483;
	sqrt.rn.f32 	%f141, %f484;
	cvt.f64.f32 	%fd3, %f141;
	setp.leu.f64 	%p53, %fd3, 0d3DDB7CDFD9D7BDBB;
	@%p53 bra 	$L__BB2_55;
	div.rn.f32 	%f488, %f135, %f8;
	div.rn.f32 	%f489, %f136, %f8;
	div.rn.f32 	%f490, %f137, %f8;
	mul.f32 	%f491, %f488, 0f3F000000;
	fma.rn.f32 	%f492, %f207, %f491, %f4;
	mul.f32 	%f493, %f489, 0f3F000000;
	fma.rn.f32 	%f494, %f207, %f493, %f5;
	mul.f32 	%f495, %f490, 0f3F000000;
	fma.rn.f32 	%f496, %f207, %f495, %f6;
	mul.f32 	%f497, %f7, %f141;
	div.rn.f32 	%f498, %f497, %f8;
	mul.f32 	%f499, %f498, 0f3F000000;
	mul.f32 	%f500, %f207, %f499;
	mul.f32 	%f501, %f138, %f500;
	div.rn.f32 	%f502, %f501, %f141;
	mul.f32 	%f503, %f139, %f500;
	div.rn.f32 	%f504, %f503, %f141;
	mul.f32 	%f505, %f140, %f500;
	div.rn.f32 	%f506, %f505, %f141;
	mul.f32 	%f507, %f494, %f506;
	mul.f32 	%f508, %f496, %f504;
	sub.f32 	%f509, %f507, %f508;
	mul.f32 	%f510, %f496, %f502;
	mul.f32 	%f511, %f492, %f506;
	sub.f32 	%f512, %f510, %f511;
	mul.f32 	%f513, %f492, %f504;
	mul.f32 	%f514, %f494, %f502;
	sub.f32 	%f515, %f513, %f514;
	add.f32 	%f516, %f492, %f509;
	add.f32 	%f517, %f494, %f512;
	add.f32 	%f518, %f496, %f515;
	mul.f32 	%f519, %f504, %f504;
	fma.rn.f32 	%f520, %f502, %f502, %f519;
	fma.rn.f32 	%f521, %f506, %f506, %f520;
	add.f32 	%f522, %f521, 0f3F800000;
	mov.f32 	%f523, 0f40000000;
	div.rn.f32 	%f524, %f523, %f522;
	mul.f32 	%f525, %f502, %f524;
	mul.f32 	%f526, %f504, %f524;
	mul.f32 	%f527, %f506, %f524;
	mul.f32 	%f528, %f517, %f527;
	mul.f32 	%f529, %f518, %f526;
	sub.f32 	%f530, %f528, %f529;
	mul.f32 	%f531, %f518, %f525;
	mul.f32 	%f532, %f516, %f527;
	sub.f32 	%f533, %f531, %f532;
	mul.f32 	%f534, %f516, %f526;
	mul.f32 	%f535, %f517, %f525;
	sub.f32 	%f536, %f534, %f535;
	add.f32 	%f537, %f492, %f530;
	add.f32 	%f538, %f494, %f533;
	add.f32 	%f539, %f496, %f536;
	fma.rn.f32 	%f659, %f207, %f491, %f537;
	fma.rn.f32 	%f165, %f207, %f493, %f538;
	fma.rn.f32 	%f661, %f207, %f495, %f539;
	bra.uni 	$L__BB2_57;
$L__BB2_55:
	div.rn.f32 	%f485, %f135, %f8;
	div.rn.f32 	%f486, %f136, %f8;
	div.rn.f32 	%f487, %f137, %f8;
	fma.rn.f32 	%f659, %f207, %f485, %f4;
	fma.rn.f32 	%f165, %f207, %f486, %f5;
	fma.rn.f32 	%f661, %f207, %f487, %f6;
	bra.uni 	$L__BB2_57;
$L__BB2_56:
	div.rn.f32 	%f540, %f135, %f8;
	div.rn.f32 	%f541, %f136, %f8;
	div.rn.f32 	%f542, %f137, %f8;
	fma.rn.f32 	%f659, %f207, %f540, %f4;
	fma.rn.f32 	%f165, %f207, %f541, %f5;
	fma.rn.f32 	%f661, %f207, %f542, %f6;
$L__BB2_57:
	div.rn.f32 	%f154, %f135, %f8;
	div.rn.f32 	%f155, %f136, %f8;
	div.rn.f32 	%f156, %f137, %f8;
	mul.f32 	%f543, %f165, %f165;
	fma.rn.f32 	%f544, %f659, %f659, %f543;
	fma.rn.f32 	%f545, %f661, %f661, %f544;
	sqrt.rn.f32 	%f546, %f545;
	setp.geu.f32 	%p54, %f546, 0f42480000;
	@%p54 bra 	$L__BB2_60;
	fma.rn.f32 	%f659, %f207, %f154, %f659;
	fma.rn.f32 	%f165, %f207, %f155, %f165;
	fma.rn.f32 	%f661, %f207, %f156, %f661;
	mul.f32 	%f547, %f165, %f165;
	fma.rn.f32 	%f548, %f659, %f659, %f547;
	fma.rn.f32 	%f549, %f661, %f661, %f548;
	sqrt.rn.f32 	%f160, %f549;
	setp.leu.f32 	%p55, %f160, 0f42480000;
	@%p55 bra 	$L__BB2_60;
	mov.f32 	%f550, 0f42480000;
	div.rn.f32 	%f551, %f550, %f160;
	mul.f32 	%f659, %f659, %f551;
	mul.f32 	%f165, %f165, %f551;
	mul.f32 	%f661, %f661, %f551;
$L__BB2_60:
	fma.rn.f32 	%f662, %f207, %f659, %f1;
	fma.rn.f32 	%f663, %f207, %f165, %f2;
	fma.rn.f32 	%f664, %f207, %f661, %f3;
	setp.ne.s32 	%p56, %r28, 0;
	@%p56 bra 	$L__BB2_85;
	neg.f32 	%f170, %f134;
	setp.geu.f32 	%p65, %f662, %f170;
	@%p65 bra 	$L__BB2_65;
	ld.global.u32 	%r82, [%rd1];
	setp.eq.s32 	%p68, %r82, 0;
	@%p68 bra 	$L__BB2_64;
	add.f32 	%f662, %f134, 0fBC23D70A;
	bra.uni 	$L__BB2_69;
$L__BB2_64:
	mul.f32 	%f659, %f659, 0fBF4CCCCD;
	mov.f32 	%f662, %f170;
	bra.uni 	$L__BB2_69;
$L__BB2_65:
	setp.leu.f32 	%p66, %f662, %f134;
	@%p66 bra 	$L__BB2_69;
	ld.global.u32 	%r81, [%rd1+4];
	setp.eq.s32 	%p67, %r81, 0;
	@%p67 bra 	$L__BB2_68;
	mov.f32 	%f565, 0f3C23D70A;
	sub.f32 	%f662, %f565, %f134;
	bra.uni 	$L__BB2_69;
$L__BB2_68:
	mul.f32 	%f659, %f659, 0fBF4CCCCD;
	mov.f32 	%f662, %f134;
$L__BB2_69:
	setp.geu.f32 	%p69, %f663, %f170;
	@%p69 bra 	$L__BB2_73;
	ld.global.u32 	%r84, [%rd1+8];
	setp.eq.s32 	%p72, %r84, 0;
	@%p72 bra 	$L__BB2_72;
	add.f32 	%f663, %f134, 0fBC23D70A;
	bra.uni 	$L__BB2_77;
$L__BB2_72:
	mul.f32 	%f165, %f165, 0fBF4CCCCD;
	mov.f32 	%f663, %f170;
	bra.uni 	$L__BB2_77;
$L__BB2_73:
	setp.leu.f32 	%p70, %f663, %f134;
	@%p70 bra 	$L__BB2_77;
	ld.global.u32 	%r83, [%rd1+12];
	setp.eq.s32 	%p71, %r83, 0;
	@%p71 bra 	$L__BB2_76;
	mov.f32 	%f566, 0f3C23D70A;
	sub.f32 	%f663, %f566, %f134;
	bra.uni 	$L__BB2_77;
$L__BB2_76:
	mul.f32 	%f165, %f165, 0fBF4CCCCD;
	mov.f32 	%f663, %f134;
$L__BB2_77:
	setp.geu.f32 	%p73, %f664, %f170;
	@%p73 bra 	$L__BB2_81;
	ld.global.u32 	%r86, [%rd1+16];
	setp.eq.s32 	%p76, %r86, 0;
	@%p76 bra 	$L__BB2_80;
	add.f32 	%f664, %f134, 0fBC23D70A;
	bra.uni 	$L__BB2_101;
$L__BB2_80:
	mul.f32 	%f661, %f661, 0fBF4CCCCD;
	mov.f32 	%f664, %f170;
	bra.uni 	$L__BB2_101;
$L__BB2_81:
	setp.leu.f32 	%p74, %f664, %f134;
	@%p74 bra 	$L__BB2_101;
	ld.global.u32 	%r85, [%rd1+20];
	setp.eq.s32 	%p75, %r85, 0;
	@%p75 bra 	$L__BB2_84;
	mov.f32 	%f567, 0f3C23D70A;
	sub.f32 	%f664, %f567, %f134;
	bra.uni 	$L__BB2_101;
$L__BB2_84:
	mul.f32 	%f661, %f661, 0fBF4CCCCD;
	mov.f32 	%f664, %f134;
	bra.uni 	$L__BB2_101;
$L__BB2_85:
	mul.f32 	%f187, %f210, 0f3F000000;
	neg.f32 	%f188, %f187;
	setp.geu.f32 	%p57, %f663, %f188;
	@%p57 bra 	$L__BB2_91;
	ld.global.u32 	%r76, [%rd2+4];
	setp.eq.s32 	%p61, %r76, 0;
	@%p61 bra 	$L__BB2_88;
	add.f32 	%f663, %f187, 0fBC23D70A;
	bra.uni 	$L__BB2_97;
$L__BB2_88:
	ld.global.u32 	%r77, [%rd2+8];
	setp.eq.s32 	%p62, %r77, 0;
	@%p62 bra 	$L__BB2_90;
	mov.b32 	%r78, 1;
	st.global.u32 	[%rd6], %r78;
	bra.uni 	$L__BB2_105;
$L__BB2_90:
	mul.f32 	%f165, %f165, 0fBF4CCCCD;
	mov.f32 	%f663, %f188;
	bra.uni 	$L__BB2_97;
$L__BB2_91:
	setp.leu.f32 	%p58, %f663, %f187;
	@%p58 bra 	$L__BB2_97;
	ld.global.u32 	%r73, [%rd2];
	setp.eq.s32 	%p59, %r73, 0;
	@%p59 bra 	$L__BB2_94;
	mov.f32 	%f552, 0f3C23D70A;
	sub.f32 	%f663, %f552, %f187;
	bra.uni 	$L__BB2_97;
$L__BB2_94:
	ld.global.u32 	%r74, [%rd2+8];
	setp.eq.s32 	%p60, %r74, 0;
	@%p60 bra 	$L__BB2_96;
	mov.b32 	%r75, 1;
	st.global.u32 	[%rd6], %r75;
	bra.uni 	$L__BB2_105;
$L__BB2_96:
	mul.f32 	%f165, %f165, 0fBF4CCCCD;
	mov.f32 	%f663, %f187;
$L__BB2_97:
	mul.f32 	%f553, %f664, %f664;
	fma.rn.f32 	%f554, %f662, %f662, %f553;
	sqrt.rn.f32 	%f555, %f554;
	cvt.f64.f32 	%fd1, %f555;
	cvt.f64.f32 	%fd4, %f209;
	mul.f64 	%fd2, %fd4, 0d3FEE666666666666;
	setp.geu.f64 	%p63, %fd2, %fd1;
	@%p63 bra 	$L__BB2_101;
	ld.global.u32 	%r79, [%rd2+8];
	setp.eq.s32 	%p64, %r79, 0;
	@%p64 bra 	$L__BB2_100;
	mov.b32 	%r80, 1;
	st.global.u32 	[%rd6], %r80;
	bra.uni 	$L__BB2_105;
$L__BB2_100:
	div.rn.f64 	%fd5, %fd2, %fd1;
	cvt.rn.f32.f64 	%f556, %fd5;
	mul.f32 	%f662, %f662, %f556;
	mul.f32 	%f664, %f664, %f556;
	div.rn.f32 	%f557, %f662, %f209;
	cvt.f64.f32 	%fd6, %f557;
	mul.f64 	%fd7, %fd6, 0d3FEE666666666666;
	cvt.rn.f32.f64 	%f558, %fd7;
	div.rn.f32 	%f559, %f664, %f209;
	mul.f32 	%f560, %f659, %f558;
	fma.rn.f32 	%f561, %f661, %f559, %f560;
	mul.f32 	%f562, %f561, 0f3FE66666;
	mul.f32 	%f563, %f562, %f558;
	sub.f32 	%f659, %f659, %f563;
	mul.f32 	%f564, %f559, %f562;
	sub.f32 	%f661, %f661, %f564;
$L__BB2_101:
	st.global.f32 	[%rd7], %f662;
	st.global.f32 	[%rd7+4], %f663;
	st.global.f32 	[%rd7+8], %f664;
	st.global.f32 	[%rd8], %f659;
	st.global.f32 	[%rd8+4], %f165;
	st.global.f32 	[%rd8+8], %f661;
	ld.global.u32 	%r87, [%rd6];
	setp.ne.s32 	%p77, %r87, 0;
	@%p77 bra 	$L__BB2_105;
	mul.lo.s32 	%r88, %r1, 7;
	cvta.to.global.u64 	%rd83, %rd38;
	mul.wide.s32 	%rd84, %r88, 4;
	add.s64 	%rd33, %rd83, %rd84;
	st.global.f32 	[%rd33], %f662;
	st.global.f32 	[%rd33+4], %f663;
	st.global.f32 	[%rd33+8], %f664;
	setp.leu.f32 	%p78, %f7, 0f00000000;
	@%p78 bra 	$L__BB2_104;
	st.global.f32 	[%rd33+12], %f211;
	st.global.f32 	[%rd33+16], %f212;
	st.global.f32 	[%rd33+20], %f213;
	st.global.f32 	[%rd33+24], %f214;
	bra.uni 	$L__BB2_105;
$L__BB2_104:
	mul.f32 	%f568, %f211, 0f3F4CCCCD;
	st.global.f32 	[%rd33+12], %f568;
	st.global.f32 	[%rd33+16], %f215;
	st.global.f32 	[%rd33+20], %f216;
	st.global.f32 	[%rd33+24], %f217;
$L__BB2_105:
	ret;

}


// ===== COMPILED SASS (sm_100) =====

	.target	sm_100

	.elftype	@"ET_EXEC"


//--------------------- .note.nv.tkinfo           --------------------------
	.section	.note.nv.tkinfo,"",@"SHT_NOTE"
	.sectionflags	@"SHF_NOTE_NV_TKINFO"
	.tkinfo
        /*0018*/ 	.word	0x00000002
        /*0030*/ 	.string	""
        /*0030*/ 	.string	"ptxas"
        /*0030*/ 	.string	"Cuda compilation tools, release 13.0, V13.0.88"
        /*0030*/ 	.string	"Build cuda_13.0.r13.0/compiler.36424714_0"
        /*0030*/ 	.string	"-arch sm_100 -m 64 "



//--------------------- .note.nv.cuinfo           --------------------------
	.section	.note.nv.cuinfo,"",@"SHT_NOTE"
	.sectionflags	@"SHF_NOTE_NV_CUINFO"
        /*0018*/ 	.short	0x0002
        /*001a*/ 	.short	0x0064
        /*001c*/ 	.short	0x0082
	.zero		2


//--------------------- .nv.info                  --------------------------
	.section	.nv.info,"",@"SHT_CUDA_INFO"
	.align	4


	//----- nvinfo : EIATTR_REGCOUNT
	.align		4
        /*0000*/ 	.byte	0x04, 0x2f
        /*0002*/ 	.short	(.L_1 - .L_0)
	.align		4
.L_0:
        /*0004*/ 	.word	index@(compute_charge_density)
        /*0008*/ 	.word	0x0000001f


	//----- nvinfo : EIATTR_FRAME_SIZE
	.align		4
.L_1:
        /*000c*/ 	.byte	0x04, 0x11
        /*000e*/ 	.short	(.L_3 - .L_2)
	.align		4
.L_2:
        /*0010*/ 	.word	index@($__internal_4_$__cuda_sm3x_div_rn_noftz_f32_slowpath)
        /*0014*/ 	.word	0x00000000


	//----- nvinfo : EIATTR_FRAME_SIZE
	.align		4
.L_3:
        /*0018*/ 	.byte	0x04, 0x11
        /*001a*/ 	.short	(.L_5 - .L_4)
	.align		4
.L_4:
        /*001c*/ 	.word	index@(compute_charge_density)
        /*0020*/ 	.word	0x00000000


	//----- nvinfo : EIATTR_REGCOUNT
	.align		4
.L_5:
        /*0024*/ 	.byte	0x04, 0x2f
        /*0026*/ 	.short	(.L_7 - .L_6)
	.align		4
.L_6:
        /*0028*/ 	.word	index@(compute_electric_field_from_potential)
        /*002c*/ 	.word	0x00000016


	//----- nvinfo : EIATTR_FRAME_SIZE
	.align		4
.L_7:
        /*0030*/ 	.byte	0x04, 0x11
        /*0032*/ 	.short	(.L_9 - .L_8)
	.align		4
.L_8:
        /*0034*/ 	.word	index@($__internal_3_$__cuda_sm3x_div_rn_noftz_f32_slowpath)
        /*0038*/ 	.word	0x00000000


	//----- nvinfo : EIATTR_FRAME_SIZE
	.align		4
.L_9:
        /*003c*/ 	.byte	0x04, 0x11
        /*003e*/ 	.short	(.L_11 - .L_10)
	.align		4
.L_10:
        /*0040*/ 	.word	index@(compute_electric_field_from_potential)
        /*0044*/ 	.word	0x00000000


	//----- nvinfo : EIATTR_REGCOUNT
	.align		4
.L_11:
        /*0048*/ 	.byte	0x04, 0x2f
        /*004a*/ 	.short	(.L_13 - .L_12)
	.align		4
.L_12:
        /*004c*/ 	.word	index@(update_particles_cuda)
        /*0050*/ 	.word	0x00000030


	//----- nvinfo : EIATTR_FRAME_SIZE
	.align		4
.L_13:
        /*0054*/ 	.byte	0x04, 0x11
        /*0056*/ 	.short	(.L_15 - .L_14)
	.align		4
.L_14:
        /*0058*/ 	.word	index@($__internal_2_$__cuda_sm3x_div_rn_noftz_f32_slowpath)
        /*005c*/ 	.word	0x00000000


	//----- nvinfo : EIATTR_FRAME_SIZE
	.align		4
.L_15:
        /*0060*/ 	.byte	0x04, 0x11
        /*0062*/ 	.short	(.L_17 - .L_16)
	.align		4
.L_16:
        /*0064*/ 	.word	index@($__internal_1_$__cuda_sm20_sqrt_rn_f32_slowpath)
        /*0068*/ 	.word	0x00000000


	//----- nvinfo : EIATTR_FRAME_SIZE
	.align		4
.L_17:
        /*006c*/ 	.byte	0x04, 0x11
        /*006e*/ 	.short	(.L_19 - .L_18)
	.align		4
.L_18:
        /*0070*/ 	.word	index@($__internal_0_$__cuda_sm20_div_rn_f64_full)
        /*0074*/ 	.word	0x00000000


	//----- nvinfo : EIATTR_FRAME_SIZE
	.align		4
.L_19:
        /*0078*/ 	.byte	0x04, 0x11
        /*007a*/ 	.short	(.L_21 - .L_20)
	.align		4
.L_20:
        /*007c*/ 	.word	index@(update_particles_cuda)
        /*0080*/ 	.word	0x00000000


	//----- nvinfo : EIATTR_MIN_STACK_SIZE
	.align		4
.L_21:
        /*0084*/ 	.byte	0x04, 0x12
        /*0086*/ 	.short	(.L_23 - .L_22)
	.align		4
.L_22:
        /*0088*/ 	.word	index@(update_particles_cuda)
        /*008c*/ 	.word	0x00000000


	//----- nvinfo : EIATTR_MIN_STACK_SIZE
	.align		4
.L_23:
        /*0090*/ 	.byte	0x04, 0x12
        /*0092*/ 	.short	(.L_25 - .L_24)
	.align		4
.L_24:
        /*0094*/ 	.word	index@(compute_electric_field_from_potential)
        /*0098*/ 	.word	0x00000000


	//----- nvinfo : EIATTR_MIN_STACK_SIZE
	.align		4
.L_25:
        /*009c*/ 	.byte	0x04, 0x12
        /*009e*/ 	.short	(.L_27 - .L_26)
	.align		4
.L_26:
        /*00a0*/ 	.word	index@(compute_charge_density)
        /*00a4*/ 	.word	0x00000000
.L_27:


//--------------------- .nv.compat                --------------------------
	.section	.nv.compat,"",@"SHT_CUDA_COMPAT_INFO"
	.align	4
        /*0000*/ 	.byte	0x02, 0x09, 0x00, 0x00, 0x02, 0x02, 0x01, 0x00, 0x02, 0x05, 0x05, 0x00, 0x03, 0x07, 0x01, 0x01
        /*0010*/ 	.byte	0x02, 0x03, 0x00, 0x00, 0x02, 0x06, 0x01, 0x00, 0x04, 0x0b, 0x08, 0x00, 0x01, 0x00, 0x00, 0x00
        /*0020*/ 	.byte	0x00, 0x00, 0x00, 0x00


//--------------------- .nv.info.update_particles_cuda --------------------------
	.section	.nv.info.update_particles_cuda,"",@"SHT_CUDA_INFO"
	.sectionflags	@""
	.align	4


	//----- nvinfo : EIATTR_CUDA_API_VERSION
	.align		4
        /*0000*/ 	.byte	0x04, 0x37
        /*0002*/ 	.short	(.L_29 - .L_28)
.L_28:
        /*0004*/ 	.word	0x00000082


	//----- nvinfo : EIATTR_KPARAM_INFO
	.align		4
.L_29:
        /*0008*/ 	.byte	0x04, 0x17
        /*000a*/ 	.short	(.L_31 - .L_30)
.L_30:
        /*000c*/ 	.word	0x00000000
        /*0010*/ 	.short	0x001a
        /*0012*/ 	.short	0x00a0
        /*0014*/ 	.byte	0x00, 0xf0, 0x31, 0x00


	//----- nvinfo : EIATTR_KPARAM_INFO
	.align		4
.L_31:
        /*0018*/ 	.byte	0x04, 0x17
        /*001a*/ 	.short	(.L_33 - .L_32)
.L_32:
        /*001c*/ 	.word	0x00000000
        /*0020*/ 	.short	0x0019
        /*0022*/ 	.short	0x0094
        /*0024*/ 	.byte	0x00, 0xf0, 0x31, 0x00


	//----- nvinfo : EIATTR_KPARAM_INFO
	.align		4
.L_33:
        /*0028*/ 	.byte	0x04, 0x17
        /*002a*/ 	.short	(.L_35 - .L_34)
.L_34:
        /*002c*/ 	.word	0x00000000
        /*0030*/ 	.short	0x0018
        /*0032*/ 	.short	0x0090
        /*0034*/ 	.byte	0x00, 0xf0, 0x11, 0x00


	//----- nvinfo : EIATTR_KPARAM_INFO
	.align		4
.L_35:
        /*0038*/ 	.byte	0x04, 0x17
        /*003a*/ 	.short	(.L_37 - .L_36)
.L_36:
        /*003c*/ 	.word	0x00000000
        /*0040*/ 	.short	0x0017
        /*0042*/ 	.short	0x0088
        /*0044*/ 	.byte	0x00, 0xf5, 0x21, 0x00


	//----- nvinfo : EIATTR_KPARAM_INFO
	.align		4
.L_37:
        /*0048*/ 	.byte	0x04, 0x17
        /*004a*/ 	.short	(.L_39 - .L_38)
.L_38:
        /*004c*/ 	.word	0x00000000
        /*0050*/ 	.short	0x0016
        /*0052*/ 	.short	0x0080
        /*0054*/ 	.byte	0x00, 0xf0, 0x11, 0x00


	//----- nvinfo : EIATTR_KPARAM_INFO
	.align		4
.L_39:
        /*0058*/ 	.byte	0x04, 0x17
        /*005a*/ 	.short	(.L_41 - .L_40)
.L_40:
        /*005c*/ 	.word	0x00000000
        /*0060*/ 	.short	0x0015
        /*0062*/ 	.short	0x0078
        /*0064*/ 	.byte	0x00, 0xf5, 0x21, 0x00


	//----- nvinfo : EIATTR_KPARAM_INFO
	.align		4
.L_41:
        /*0068*/ 	.byte	0x04, 0x17
        /*006a*/ 	.short	(.L_43 - .L_42)
.L_42:
        /*006c*/ 	.word	0x00000000
        /*0070*/ 	.short	0x0014
        /*0072*/ 	.short	0x0070
        /*0074*/ 	.byte	0x00, 0xf5, 0x21, 0x00


	//----- nvinfo : EIATTR_KPARAM_INFO
	.align		4
.L_43:
        /*0078*/ 	.byte	0x04, 0x17
        /*007a*/ 	.short	(.L_45 - .L_44)
.L_44:
        /*007c*/ 	.word	0x00000000
        /*0080*/ 	.short	0x0013
        /*0082*/ 	.short	0x0068
        /*0084*/ 	.byte	0x00, 0xf5, 0x21, 0x00


	//----- nvinfo : EIATTR_KPARAM_INFO
	.align		4
.L_45:
        /*0088*/ 	.byte	0x04, 0x17
        /*008a*/ 	.short	(.L_47 - .L_46)
.L_46:
        /*008c*/ 	.word	0x00000000
        /*0090*/ 	.short	0x0012
        /*0092*/ 	.short	0x0060
        /*0094*/ 	.byte	0x00, 0xf0, 0x11, 0x00


	//----- nvinfo : EIATTR_KPARAM_INFO
	.align		4
.L_47:
        /*0098*/ 	.byte	0x04, 0x17
        /*009a*/ 	.short	(.L_49 - .L_48)
.L_48:
        /*009c*/ 	.word	0x00000000
        /*00a0*/ 	.short	0x0011
        /*00a2*/ 	.short	0x005c
        /*00a4*/ 	.byte	0x00, 0xf0, 0x11, 0x00


	//----- nvinfo : EIATTR_KPARAM_INFO
	.align		4
.L_49:
        /*00a8*/ 	.byte	0x04, 0x17
        /*00aa*/ 	.short	(.L_51 - .L_50)
.L_50:
        /*00ac*/ 	.word	0x00000000
        /*00b0*/ 	.short	0x0010
        /*00b2*/ 	.short	0x0058
        /*00b4*/ 	.byte	0x00, 0xf0, 0x11, 0x00


	//----- nvinfo : EIATTR_KPARAM_INFO
	.align		4
.L_51:
        /*00b8*/ 	.byte	0x04, 0x17
        /*00ba*/ 	.short	(.L_53 - .L_52)
.L_52:
        /*00bc*/ 	.word	0x00000000
        /*00c0*/ 	.short	0x000f
        /*00c2*/ 	.short	0x0050
        /*00c4*/ 	.byte	0x00, 0xf5, 0x21, 0x00


	//----- nvinfo : EIATTR_KPARAM_INFO
	.align		4
.L_53:
        /*00c8*/ 	.byte	0x04, 0x17
        /*00ca*/ 	.short	(.L_55 - .L_54)
.L_54:
        /*00cc*/ 	.word	0x00000000
        /*00d0*/ 	.short	0x000e
        /*00d2*/ 	.short	0x004c
        /*00d4*/ 	.byte	0x00, 0xf0, 0x11, 0x00


	//----- nvinfo : EIATTR_KPARAM_INFO
	.align		4
.L_55:
        /*00d8*/ 	.byte	0x04, 0x17
        /*00da*/ 	.short	(.L_57 - .L_56)
.L_56:
        /*00dc*/ 	.word	0x00000000
        /*00e0*/ 	.short	0x000d
        /*00e2*/ 	.short	0x0048
        /*00e4*/ 	.byte	0x00, 0xf0, 0x11, 0x00


	//----- nvinfo : EIATTR_KPARAM_INFO
	.align		4
.L_57:
        /*00e8*/ 	.byte	0x04, 0x17
        /*00ea*/ 	.short	(.L_59 - .L_58)
.L_58:
        /*00ec*/ 	.word	0x00000000
        /*00f0*/ 	.short	0x000c
        /*00f2*/ 	.short	0x0044
        /*00f4*/ 	.byte	0x00, 0xf0, 0x11, 0x00


	//----- nvinfo : EIATTR_KPARAM_INFO
	.align		4
.L_59:
        /*00f8*/ 	.byte	0x04, 0x17
        /*00fa*/ 	.short	(.L_61 - .L_60)
.L_60:
        /*00fc*/ 	.word	0x00000000
        /*0100*/ 	.short	0x000b
        /*0102*/ 	.short	0x0040
        /*0104*/ 	.byte	0x00, 0xf0, 0x11, 0x00


	//----- nvinfo : EIATTR_KPARAM_INFO
	.align		4
.L_61:
        /*0108*/ 	.byte	0x04, 0x17
        /*010a*/ 	.short	(.L_63 - .L_62)
.L_62:
        /*010c*/ 	.word	0x00000000
        /*0110*/ 	.short	0x000a
        /*0112*/ 	.short	0x003c
        /*0114*/ 	.byte	0x00, 0xf0, 0x11, 0x00


	//----- nvinfo : EIATTR_KPARAM_INFO
	.align		4
.L_63:
        /*0118*/ 	.byte	0x04, 0x17
        /*011a*/ 	.short	(.L_65 - .L_64)
.L_64:
        /*011c*/ 	.word	0x00000000
        /*0120*/ 	.short	0x0009
        /*0122*/ 	.short	0x0038
        /*0124*/ 	.byte	0x00, 0xf0, 0x11, 0x00


	//----- nvinfo : EIATTR_KPARAM_INFO
	.align		4
.L_65:
        /*0128*/ 	.byte	0x04, 0x17
        /*012a*/ 	.short	(.L_67 - .L_66)
.L_66:
        /*012c*/ 	.word	0x00000000
        /*0130*/ 	.short	0x0008
        /*0132*/ 	.short	0x0034
        /*0134*/ 	.byte	0x00, 0xf0, 0x11, 0x00


	//----- nvinfo : EIATTR_KPARAM_INFO
	.align		4
.L_67:
        /*0138*/ 	.byte	0x04, 0x17
        /*013a*/ 	.short	(.L_69 - .L_68)
.L_68:
        /*013c*/ 	.word	0x00000000
        /*0140*/ 	.short	0x0007
        /*0142*/ 	.short	0x0030
        /*0144*/ 	.byte	0x00, 0xf0, 0x11, 0x00


	//----- nvinfo : EIATTR_KPARAM_INFO
	.align		4
.L_69:
        /*0148*/ 	.byte	0x04, 0x17
        /*014a*/ 	.short	(.L_71 - .L_70)
.L_70:
        /*014c*/ 	.word	0x00000000
        /*0150*/ 	.short	0x0006
        /*0152*/ 	.short	0x002c
        /*0154*/ 	.byte	0x00, 0xf0, 0x11, 0x00


	//----- nvinfo : EIATTR_KPARAM_INFO
	.align		4
.L_71:
        /*0158*/ 	.byte	0x04, 0x17
        /*015a*/ 	.short	(.L_73 - .L_72)
.L_72:
        /*015c*/ 	.word	0x00000000
        /*0160*/ 	.short	0x0005
        /*0162*/ 	.short	0x0028
        /*0164*/ 	.byte	0x00, 0xf0, 0x11, 0x00


	//----- nvinfo : EIATTR_KPARAM_INFO
	.align		4
.L_73:
        /*0168*/ 	.byte	0x04, 0x17
        /*016a*/ 	.short	(.L_75 - .L_74)
.L_74:
        /*016c*/ 	.word	0x00000000
        /*0170*/ 	.short	0x0004
        /*0172*/ 	.short	0x0020
        /*0174*/ 	.byte	0x00, 0xf5, 0x21, 0x00


	//----- nvinfo : EIATTR_KPARAM_INFO
	.align		4
.L_75:
        /*0178*/ 	.byte	0x04, 0x17
        /*017a*/ 	.short	(.L_77 - .L_76)
.L_76:
        /*017c*/ 	.word	0x00000000
        /*0180*/ 	.short	0x0003
        /*0182*/ 	.short	0x0018
        /*0184*/ 	.byte	0x00, 0xf5, 0x21, 0x00


	//----- nvinfo : EIATTR_KPARAM_INFO
	.align		4
.L_77:
        /*0188*/ 	.byte	0x04, 0x17
        /*018a*/ 	.short	(.L_79 - .L_78)
.L_78:
        /*018c*/ 	.word	0x00000000
        /*0190*/ 	.short	0x0002
        /*0192*/ 	.short	0x0010
        /*0194*/ 	.byte	0x00, 0xf5, 0x21, 0x00


	//----- nvinfo : EIATTR_KPARAM_INFO
	.align		4
.L_79:
        /*0198*/ 	.byte	0x04, 0x17
        /*019a*/ 	.short	(.L_81 - .L_80)
.L_80:
        /*019c*/ 	.word	0x00000000
        /*01a0*/ 	.short	0x0001
        /*01a2*/ 	.short	0x0008
        /*01a4*/ 	.byte	0x00, 0xf5, 0x21, 0x00


	//----- nvinfo : EIATTR_KPARAM_INFO
	.align		4
.L_81:
        /*01a8*/ 	.byte	0x04, 0x17
        /*01aa*/ 	.short	(.L_83 - .L_82)
.L_82:
        /*01ac*/ 	.word	0x00000000
        /*01b0*/ 	.short	0x0000
        /*01b2*/ 	.short	0x0000
        /*01b4*/ 	.byte	0x00, 0xf5, 0x21, 0x00


	//----- nvinfo : EIATTR_SPARSE_MMA_MASK
	.align		4
.L_83:
        /*01b8*/ 	.byte	0x03, 0x50
        /*01ba*/ 	.short	0x0000


	//----- nvinfo : EIATTR_MAXREG_COUNT
	.align		4
        /*01bc*/ 	.byte	0x03, 0x1b
        /*01be*/ 	.short	0x00ff


	//----- nvinfo : EIATTR_MERCURY_ISA_VERSION
	.align		4
        /*01c0*/ 	.byte	0x03, 0x5f
        /*01c2*/ 	.short	0x0101


	//----- nvinfo : EIATTR_VRC_CTA_INIT_COUNT
	.align		4
        /*01c4*/ 	.byte	0x02, 0x4a
	.zero		1
	.zero		1


	//----- nvinfo : EIATTR_EXIT_INSTR_OFFSETS
	.align		4
        /*01c8*/ 	.byte	0x04, 0x1c
        /*01ca*/ 	.short	(.L_85 - .L_84)


	//   ....[0]....
.L_84:
        /*01cc*/ 	.word	0x00000070


	//   ....[1]....
        /*01d0*/ 	.word	0x000000d0


	//   ....[2]....
        /*01d4*/ 	.word	0x00005bb0


	//   ....[3]....
        /*01d8*/ 	.word	0x00005ca0


	//   ....[4]....
        /*01dc*/ 	.word	0x00005ea0


	//   ....[5]....
        /*01e0*/ 	.word	0x00006360


	//   ....[6]....
        /*01e4*/ 	.word	0x00006440


	//   ....[7]....
        /*01e8*/ 	.word	0x000064d0


	//----- nvinfo : EIATTR_CRS_STACK_SIZE
	.align		4
.L_85:
        /*01ec*/ 	.byte	0x04, 0x1e
        /*01ee*/ 	.short	(.L_87 - .L_86)
.L_86:
        /*01f0*/ 	.word	0x00000000


	//----- nvinfo : EIATTR_CBANK_PARAM_SIZE
	.align		4
.L_87:
        /*01f4*/ 	.byte	0x03, 0x19
        /*01f6*/ 	.short	0x00ac


	//----- nvinfo : EIATTR_PARAM_CBANK
	.align		4
        /*01f8*/ 	.byte	0x04, 0x0a
        /*01fa*/ 	.short	(.L_89 - .L_88)
	.align		4
.L_88:
        /*01fc*/ 	.word	index@(.nv.constant0.update_particles_cuda)
        /*0200*/ 	.short	0x0380
        /*0202*/ 	.short	0x00ac


	//----- nvinfo : EIATTR_SW_WAR
	.align		4
.L_89:
        /*0204*/ 	.byte	0x04, 0x36
        /*0206*/ 	.short	(.L_91 - .L_90)
.L_90:
        /*0208*/ 	.word	0x00000008
.L_91:


//--------------------- .nv.info.compute_electric_field_from_potential --------------------------
	.section	.nv.info.compute_electric_field_from_potential,"",@"SHT_CUDA_INFO"
	.sectionflags	@""
	.align	4


	//----- nvinfo : EIATTR_CUDA_API_VERSION
	.align		4
        /*0000*/ 	.byte	0x04, 0x37
        /*0002*/ 	.short	(.L_93 - .L_92)
.L_92:
        /*0004*/ 	.word	0x00000082


	//----- nvinfo : EIATTR_KPARAM_INFO
	.align		4
.L_93:
        /*0008*/ 	.byte	0x04, 0x17
        /*000a*/ 	.short	(.L_95 - .L_94)
.L_94:
        /*000c*/ 	.word	0x00000000
        /*0010*/ 	.short	0x0008
        /*0012*/ 	.short	0x0028
        /*0014*/ 	.byte	0x00, 0xf0, 0x11, 0x00


	//----- nvinfo : EIATTR_KPARAM_INFO
	.align		4
.L_95:
        /*0018*/ 	.byte	0x04, 0x17
        /*001a*/ 	.short	(.L_97 - .L_96)
.L_96:
        /*001c*/ 	.word	0x00000000
        /*0020*/ 	.short	0x0007
        /*0022*/ 	.short	0x0024
        /*0024*/ 	.byte	0x00, 0xf0, 0x11, 0x00


	//----- nvinfo : EIATTR_KPARAM_INFO
	.align		4
.L_97:
        /*0028*/ 	.byte	0x04, 0x17
        /*002a*/ 	.short	(.L_99 - .L_98)
.L_98:
        /*002c*/ 	.word	0x00000000
        /*0030*/ 	.short	0x0006
        /*0032*/ 	.short	0x0020
        /*0034*/ 	.byte	0x00, 0xf0, 0x11, 0x00


	//----- nvinfo : EIATTR_KPARAM_INFO
	.align		4
.L_99:
        /*0038*/ 	.byte	0x04, 0x17
        /*003a*/ 	.short	(.L_101 - .L_100)
.L_100:
        /*003c*/ 	.word	0x00000000
        /*0040*/ 	.short	0x0005
        /*0042*/ 	.short	0x001c
        /*0044*/ 	.byte	0x00, 0xf0, 0x11, 0x00


	//----- nvinfo : EIATTR_KPARAM_INFO
	.align		4
.L_101:
        /*0048*/ 	.byte	0x04, 0x17
        /*004a*/ 	.short	(.L_103 - .L_102)
.L_102:
        /*004c*/ 	.word	0x00000000
        /*0050*/ 	.short	0x0004
        /*0052*/ 	.short	0x0018
        /*0054*/ 	.byte	0x00, 0xf0, 0x11, 0x00


	//----- nvinfo : EIATTR_KPARAM_INFO
	.align		4
.L_103:
        /*0058*/ 	.byte	0x04, 0x17
        /*005a*/ 	.short	(.L_105 - .L_104)
.L_104:
        /*005c*/ 	.word	0x00000000
        /*0060*/ 	.short	0x0003
        /*0062*/ 	.short	0x0014
        /*0064*/ 	.byte	0x00, 0xf0, 0x11, 0x00


	//----- nvinfo : EIATTR_KPARAM_INFO
	.align		4
.L_105:
        /*0068*/ 	.byte	0x04, 0x17
        /*006a*/ 	.short	(.L_107 - .L_106)
.L_106:
        /*006c*/ 	.word	0x00000000
        /*0070*/ 	.short	0x0002
        /*0072*/ 	.short	0x0010
        /*0074*/ 	.byte	0x00, 0xf0, 0x11, 0x00


	//----- nvinfo : EIATTR_KPARAM_INFO
	.align		4
.L_107:
        /*0078*/ 	.byte	0x04, 0x17
        /*007a*/ 	.short	(.L_109 - .L_108)
.L_108:
        /*007c*/ 	.word	0x00000000
        /*0080*/ 	.short	0x0001
        /*0082*/ 	.short	0x0008
        /*0084*/ 	.byte	0x00, 0xf5, 0x21, 0x00


	//----- nvinfo : EIATTR_KPARAM_INFO
	.align		4
.L_109:
        /*0088*/ 	.byte	0x04, 0x17
        /*008a*/ 	.short	(.L_111 - .L_110)
.L_110:
        /*008c*/ 	.word	0x00000000
        /*0090*/ 	.short	0x0000
        /*0092*/ 	.short	0x0000
        /*0094*/ 	.byte	0x00, 0xf5, 0x21, 0x00


	//----- nvinfo : EIATTR_SPARSE_MMA_MASK
	.align		4
.L_111:
        /*0098*/ 	.byte	0x03, 0x50
        /*009a*/ 	.short	0x0000


	//----- nvinfo : EIATTR_MAXREG_COUNT
	.align		4
        /*009c*/ 	.byte	0x03, 0x1b
        /*009e*/ 	.short	0x00ff


	//----- nvinfo : EIATTR_MERCURY_ISA_VERSION
	.align		4
        /*00a0*/ 	.byte	0x03, 0x5f
        /*00a2*/ 	.short	0x0101


	//----- nvinfo : EIATTR_VRC_CTA_INIT_COUNT
	.align		4
        /*00a4*/ 	.byte	0x02, 0x4a
	.zero		1
	.zero		1


	//----- nvinfo : EIATTR_EXIT_INSTR_OFFSETS
	.align		4
        /*00a8*/ 	.byte	0x04, 0x1c
        /*00aa*/ 	.short	(.L_113 - .L_112)


	//   ....[0]....
.L_112:
        /*00ac*/ 	.word	0x000000a0


	//   ....[1]....
        /*00b0*/ 	.word	0x00001660


	//----- nvinfo : EIATTR_CRS_STACK_SIZE
	.align		4
.L_113:
        /*00b4*/ 	.byte	0x04, 0x1e
        /*00b6*/ 	.short	(.L_115 - .L_114)
.L_114:
        /*00b8*/ 	.word	0x00000000


	//----- nvinfo : EIATTR_CBANK_PARAM_SIZE
	.align		4
.L_115:
        /*00bc*/ 	.byte	0x03, 0x19
        /*00be*/ 	.short	0x002c


	//----- nvinfo : EIATTR_PARAM_CBANK
	.align		4
        /*00c0*/ 	.byte	0x04, 0x0a
        /*00c2*/ 	.short	(.L_117 - .L_116)
	.align		4
.L_116:
        /*00c4*/ 	.word	index@(.nv.constant0.compute_electric_field_from_potential)
        /*00c8*/ 	.short	0x0380
        /*00ca*/ 	.short	0x002c


	//----- nvinfo : EIATTR_SW_WAR
	.align		4
.L_117:
        /*00cc*/ 	.byte	0x04, 0x36
        /*00ce*/ 	.short	(.L_119 - .L_118)
.L_118:
        /*00d0*/ 	.word	0x00000008
.L_119:


//--------------------- .nv.info.compute_charge_density --------------------------
	.section	.nv.info.compute_charge_density,"",@"SHT_CUDA_INFO"
	.sectionflags	@""
	.align	4


	//----- nvinfo : EIATTR_CUDA_API_VERSION
	.align		4
        /*0000*/ 	.byte	0x04, 0x37
        /*0002*/ 	.short	(.L_121 - .L_120)
.L_120:
        /*0004*/ 	.word	0x00000082


	//----- nvinfo : EIATTR_KPARAM_INFO
	.align		4
.L_121:
        /*0008*/ 	.byte	0x04, 0x17
        /*000a*/ 	.short	(.L_123 - .L_122)
.L_122:
        /*000c*/ 	.word	0x00000000
        /*0010*/ 	.short	0x0009
        /*0012*/ 	.short	0x0030
        /*0014*/ 	.byte	0x00, 0xf5, 0x21, 0x00


	//----- nvinfo : EIATTR_KPARAM_INFO
	.align		4
.L_123:
        /*0018*/ 	.byte	0x04, 0x17
        /*001a*/ 	.short	(.L_125 - .L_124)
.L_124:
        /*001c*/ 	.word	0x00000000
        /*0020*/ 	.short	0x0008
        /*0022*/ 	.short	0x002c
        /*0024*/ 	.byte	0x00, 0xf0, 0x11, 0x00


	//----- nvinfo : EIATTR_KPARAM_INFO
	.align		4
.L_125:
        /*0028*/ 	.byte	0x04, 0x17
        /*002a*/ 	.short	(.L_127 - .L_126)
.L_126:
        /*002c*/ 	.word	0x00000000
        /*0030*/ 	.short	0x0007
        /*0032*/ 	.short	0x0028
        /*0034*/ 	.byte	0x00, 0xf0, 0x11, 0x00


	//----- nvinfo : EIATTR_KPARAM_INFO
	.align		4
.L_127:
        /*0038*/ 	.byte	0x04, 0x17
        /*003a*/ 	.short	(.L_129 - .L_128)
.L_128:
        /*003c*/ 	.word	0x00000000
        /*0040*/ 	.short	0x0006
        /*0042*/ 	.short	0x0024
        /*0044*/ 	.byte	0x00, 0xf0, 0x11, 0x00


	//----- nvinfo : EIATTR_KPARAM_INFO
	.align		4
.L_129:
        /*0048*/ 	.byte	0x04, 0x17
        /*004a*/ 	.short	(.L_131 - .L_130)
.L_130:
        /*004c*/ 	.word	0x00000000
        /*0050*/ 	.short	0x0005
        /*0052*/ 	.short	0x0020
        /*0054*/ 	.byte	0x00, 0xf0, 0x11, 0x00


	//----- nvinfo : EIATTR_KPARAM_INFO
	.align		4
.L_131:
        /*0058*/ 	.byte	0x04, 0x17
        /*005a*/ 	.short	(.L_133 - .L_132)
.L_132:
        /*005c*/ 	.word	0x00000000
        /*0060*/ 	.short	0x0004
        /*0062*/ 	.short	0x001c
        /*0064*/ 	.byte	0x00, 0xf0, 0x11, 0x00


	//----- nvinfo : EIATTR_KPARAM_INFO
	.align		4
.L_133:
        /*0068*/ 	.byte	0x04, 0x17
        /*006a*/ 	.short	(.L_135 - .L_134)
.L_134:
        /*006c*/ 	.word	0x00000000
        /*0070*/ 	.short	0x0003
        /*0072*/ 	.short	0x0018
        /*0074*/ 	.byte	0x00, 0xf0, 0x11, 0x00


	//----- nvinfo : EIATTR_KPARAM_INFO
	.align		4
.L_135:
        /*0078*/ 	.byte	0x04, 0x17
        /*007a*/ 	.short	(.L_137 - .L_136)
.L_136:
        /*007c*/ 	.word	0x00000000
        /*0080*/ 	.short	0x0002
        /*0082*/ 	.short	0x0010
        /*0084*/ 	.byte	0x00, 0xf5, 0x21, 0x00


	//----- nvinfo : EIATTR_KPARAM_INFO
	.align		4
.L_137:
        /*0088*/ 	.byte	0x04, 0x17
        /*008a*/ 	.short	(.L_139 - .L_138)
.L_138:
        /*008c*/ 	.word	0x00000000
        /*0090*/ 	.short	0x0001
        /*0092*/ 	.short	0x0008
        /*0094*/ 	.byte	0x00, 0xf5, 0x21, 0x00


	//----- nvinfo : EIATTR_KPARAM_INFO
	.align		4
.L_139:
        /*0098*/ 	.byte	0x04, 0x17
        /*009a*/ 	.short	(.L_141 - .L_140)
.L_140:
        /*009c*/ 	.word	0x00000000
        /*00a0*/ 	.short	0x0000
        /*00a2*/ 	.short	0x0000
        /*00a4*/ 	.byte	0x00, 0xf5, 0x21, 0x00


	//----- nvinfo : EIATTR_SPARSE_MMA_MASK
	.align		4
.L_141:
        /*00a8*/ 	.byte	0x03, 0x50
        /*00aa*/ 	.short	0x0000


	//----- nvinfo : EIATTR_MAXREG_COUNT
	.align		4
        /*00ac*/ 	.byte	0x03, 0x1b
        /*00ae*/ 	.short	0x00ff


	//----- nvinfo : EIATTR_MERCURY_ISA_VERSION
	.align		4
        /*00b0*/ 	.byte	0x03, 0x5f
        /*00b2*/ 	.short	0x0101


	//----- nvinfo : EIATTR_VRC_CTA_INIT_COUNT
	.align		4
        /*00b4*/ 	.byte	0x02, 0x4a
	.zero		1
	.zero		1


	//----- nvinfo : EIATTR_EXIT_INSTR_OFFSETS
	.align		4
        /*00b8*/ 	.byte	0x04, 0x1c
        /*00ba*/ 	.short	(.L_143 - .L_142)


	//   ....[0]....
.L_142:
        /*00bc*/ 	.word	0x00000070


	//   ....[1]....
        /*00c0*/ 	.word	0x000000d0


	//   ....[2]....
        /*00c4*/ 	.word	0x00001520


	//----- nvinfo : EIATTR_CRS_STACK_SIZE
	.align		4
.L_143:
        /*00c8*/ 	.byte	0x04, 0x1e
        /*00ca*/ 	.short	(.L_145 - .L_144)
.L_144:
        /*00cc*/ 	.word	0x00000000


	//----- nvinfo : EIATTR_CBANK_PARAM_SIZE
	.align		4
.L_145:
        /*00d0*/ 	.byte	0x03, 0x19
        /*00d2*/ 	.short	0x0038


	//----- nvinfo : EIATTR_PARAM_CBANK
	.align		4
        /*00d4*/ 	.byte	0x04, 0x0a
        /*00d6*/ 	.short	(.L_147 - .L_146)
	.align		4
.L_146:
        /*00d8*/ 	.word	index@(.nv.constant0.compute_charge_density)
        /*00dc*/ 	.short	0x0380
        /*00de*/ 	.short	0x0038


	//----- nvinfo : EIATTR_SW_WAR
	.align		4
.L_147:
        /*00e0*/ 	.byte	0x04, 0x36
        /*00e2*/ 	.short	(.L_149 - .L_148)
.L_148:
        /*00e4*/ 	.word	0x00000008
.L_149:


//--------------------- .nv.callgraph             --------------------------
	.section	.nv.callgraph,"",@"SHT_CUDA_CALLGRAPH"
	.align	4
	.sectionentsize	8
	.align		4
        /*0000*/ 	.word	0x00000000
	.align		4
        /*0004*/ 	.word	0xffffffff
	.align		4
        /*0008*/ 	.word	0x00000000
	.align		4
        /*000c*/ 	.word	0xfffffffe
	.align		4
        /*0010*/ 	.word	0x00000000
	.align		4
        /*0014*/ 	.word	0xfffffffd
	.align		4
        /*0018*/ 	.word	0x00000000
	.align		4
        /*001c*/ 	.word	0xfffffffc


//--------------------- .text.update_particles_cuda --------------------------
	.section	.text.update_particles_cuda,"ax",@progbits
	.align	128
        .global         update_particles_cuda
        .type           update_particles_cuda,@function
        .size           update_particles_cuda,(.L_x_290 - update_particles_cuda)
        .other          update_particles_cuda,@"STO_CUDA_ENTRY STV_DEFAULT"
update_particles_cuda:
.text.update_particles_cuda:
[----:B------:R-:W-:Y:S01]  /*0000*/  LDC R1, c[0x0][0x37c] ;  /* 0x0000df00ff017b82 */ /* 0x000fe20000000800 */
[----:B------:R-:W0:Y:S07]  /*0010*/  S2R R0, SR_TID.X ;  /* 0x0000000000007919 */ /* 0x000e2e0000002100 */
[----:B------:R-:W0:Y:S01]  /*0020*/  S2UR UR4, SR_CTAID.X ;  /* 0x00000000000479c3 */ /* 0x000e220000002500 */
[----:B------:R-:W1:Y:S07]  /*0030*/  LDCU UR5, c[0x0][0x3b8] ;  /* 0x00007700ff0577ac */ /* 0x000e6e0008000800 */
[----:B------:R-:W0:Y:S02]  /*0040*/  LDC R17, c[0x0][0x360] ;  /* 0x0000d800ff117b82 */ /* 0x000e240000000800 */
[----:B0-----:R-:W-:-:S05]  /*0050*/  IMAD R17, R17, UR4, R0 ;  /* 0x0000000411117c24 */ /* 0x001fca000f8e0200 */
[----:B-1----:R-:W-:-:S13]  /*0060*/  ISETP.GE.AND P0, PT, R17, UR5, PT ;  /* 0x0000000511007c0c */ /* 0x002fda000bf06270 */
[----:B------:R-:W-:Y:S05]  /*0070*/  @P0 EXIT ;  /* 0x000000000000094d */ /* 0x000fea0003800000 */
[----:B------:R-:W0:Y:S01]  /*0080*/  LDC.64 R20, c[0x0][0x3e8] ;  /* 0x0000fa00ff147b82 */ /* 0x000e220000000a00 */
[----:B------:R-:W1:Y:S01]  /*0090*/  LDCU.64 UR10, c[0x0][0x358] ;  /* 0x00006b00ff0a77ac */ /* 0x000e620008000a00 */
[----:B0-----:R-:W-:-:S05]  /*00a0*/  IMAD.WIDE R20, R17, 0x4, R20 ;  /* 0x0000000411147825 */ /* 0x001fca00078e0214 */
[----:B-1----:R-:W2:Y:S02]  /*00b0*/  LDG.E R0, desc[UR10][R20.64] ;  /* 0x0000000a14007981 */ /* 0x002ea4000c1e1900 */
[----:B--2---:R-:W-:-:S13]  /*00c0*/  ISETP.NE.AND P0, PT, R0, 0x1, PT ;  /* 0x000000010000780c */ /* 0x004fda0003f05270 */
[----:B------:R-:W-:Y:S05]  /*00d0*/  @!P0 EXIT ;  /* 0x000000000000894d */ /* 0x000fea0003800000 */
[----:B------:R-:W0:Y:S01]  /*00e0*/  LDC.64 R30, c[0x0][0x390] ;  /* 0x0000e400ff1e7b82 */ /* 0x000e220000000a00 */
[----:B------:R-:W1:Y:S07]  /*00f0*/  LDCU UR12, c[0x0][0x3bc] ;  /* 0x00007780ff0c77ac */ /* 0x000e6e0008000800 */
[----:B------:R-:W2:Y:S08]  /*0100*/  LDC.64 R2, c[0x0][0x398] ;  /* 0x0000e600ff027b82 */ /* 0x000eb00000000a00 */
[----:B------:R-:W3:Y:S08]  /*0110*/  LDC.64 R18, c[0x0][0x380] ;  /* 0x0000e000ff127b82 */ /* 0x000ef00000000a00 */
[----:B------:R-:W4:Y:S01]  /*0120*/  LDC.64 R22, c[0x0][0x388] ;  /* 0x0000e200ff167b82 */ /* 0x000f220000000a00 */
[----:B0-----:R-:W-:-:S06]  /*0130*/  IMAD.WIDE R30, R17, 0x4, R30 ;  /* 0x00000004111e7825 */ /* 0x001fcc00078e021e */
[----:B------:R0:W5:Y:S01]  /*0140*/  LDG.E R30, desc[UR10][R30.64] ;  /* 0x0000000a1e1e7981 */ /* 0x000162000c1e1900 */
[----:B--2---:R-:W-:-:S05]  /*0150*/  IMAD.WIDE R2, R17, 0x4, R2 ;  /* 0x0000000411027825 */ /* 0x004fca00078e0202 */
[----:B------:R0:W5:Y:S01]  /*0160*/  LDG.E R16, desc[UR10][R2.64] ;  /* 0x0000000a02107981 */ /* 0x000162000c1e1900 */
[----:B---3--:R-:W-:-:S05]  /*0170*/  IMAD.WIDE R18, R17, 0xc, R18 ;  /* 0x0000000c11127825 */ /* 0x008fca00078e0212 */
[----:B------:R0:W5:Y:S01]  /*0180*/  LDG.E R15, desc[UR10][R18.64] ;  /* 0x0000000a120f7981 */ /* 0x000162000c1e1900 */
[----:B----4-:R-:W-:-:S03]  /*0190*/  IMAD.WIDE R22, R17, 0xc, R22 ;  /* 0x0000000c11167825 */ /* 0x010fc600078e0216 */
[----:B------:R0:W5:Y:S04]  /*01a0*/  LDG.E R14, desc[UR10][R18.64+0x4] ;  /* 0x0000040a120e7981 */ /* 0x000168000c1e1900 */
[----:B------:R0:W5:Y:S04]  /*01b0*/  LDG.E R13, desc[UR10][R18.64+0x8] ;  /* 0x0000080a120d7981 */ /* 0x000168000c1e1900 */
[----:B------:R0:W5:Y:S04]  /*01c0*/  LDG.E R12, desc[UR10][R22.64] ;  /* 0x0000000a160c7981 */ /* 0x000168000c1e1900 */
[----:B------:R0:W5:Y:S04]  /*01d0*/  LDG.E R11, desc[UR10][R22.64+0x4] ;  /* 0x0000040a160b7981 */ /* 0x000168000c1e1900 */
[----:B------:R0:W5:Y:S01]  /*01e0*/  LDG.E R10, desc[UR10][R22.64+0x8] ;  /* 0x0000080a160a7981 */ /* 0x000162000c1e1900 */
[----:B-1----:R-:W-:Y:S01]  /*01f0*/  FSETP.LT.AND P0, PT, RZ, UR12, PT ;  /* 0x0000000cff007c0b */ /* 0x002fe2000bf01000 */
[----:B------:R-:W-:Y:S01]  /*0200*/  HFMA2 R7, -RZ, RZ, 0, 0 ;  /* 0x00000000ff077431 */ /* 0x000fe200000001ff */
[----:B------:R-:W-:-:S11]  /*0210*/  CS2R R8, SRZ ;  /* 0x0000000000087805 */ /* 0x000fd6000001ff00 */
[----:B0-----:R-:W-:Y:S05]  /*0220*/  @!P0 BRA `(.L_x_0) ;  /* 0x0000003400a48947 */ /* 0x001fea0003800000 */
[----:B------:R-:W-:Y:S01]  /*0230*/  VIMNMX R5, PT, PT, R17, UR5, PT ;  /* 0x0000000511057c48 */ /* 0x000fe2000bfe0100 */
[----:B------:R-:W0:Y:S01]  /*0240*/  LDCU UR13, c[0x0][0x3c0] ;  /* 0x00007800ff0d77ac */ /* 0x000e220008000800 */
[----:B------:R-:W-:Y:S01]  /*0250*/  BSSY.RECONVERGENT B1, `(.L_x_1) ;  /* 0x0000194000017945 */ /* 0x000fe20003800200 */
[----:B------:R-:W-:Y:S02]  /*0260*/  MOV R9, RZ ;  /* 0x000000ff00097202 */ /* 0x000fe40000000f00 */
[----:B------:R-:W-:Y:S02]  /*0270*/  ISETP.GE.AND P0, PT, R5, 0x1, PT ;  /* 0x000000010500780c */ /* 0x000fe40003f06270 */
[----:B------:R-:W-:-:S11]  /*0280*/  MOV R6, RZ ;  /* 0x000000ff00067202 */ /* 0x000fd60000000f00 */
[----:B------:R-:W-:Y:S05]  /*0290*/  @!P0 BRA `(.L_x_2) ;  /* 0x00000018003c8947 */ /* 0x000fea0003800000 */
[C---:B------:R-:W-:Y:S01]  /*02a0*/  ISETP.GE.U32.AND P0, PT, R5.reuse, 0x4, PT ;  /* 0x000000040500780c */ /* 0x040fe20003f06070 */
[----:B------:R-:W-:Y:S01]  /*02b0*/  BSSY.RECONVERGENT B0, `(.L_x_3) ;  /* 0x00000e2000007945 */ /* 0x000fe20003800200 */
[----:B------:R-:W-:Y:S02]  /*02c0*/  HFMA2 R2, -RZ, RZ, 0, 0 ;  /* 0x00000000ff027431 */ /* 0x000fe400000001ff */
[----:B-----5:R-:W-:Y:S01]  /*02d0*/  FMUL R4, R30, UR12 ;  /* 0x0000000c1e047c20 */ /* 0x020fe20008400000 */
[----:B------:R-:W-:Y:S02]  /*02e0*/  LOP3.LUT R3, R5, 0x3, RZ, 0xc0, !PT ;  /* 0x0000000305037812 */ /* 0x000fe400078ec0ff */
[----:B------:R-:W-:Y:S02]  /*02f0*/  CS2R R8, SRZ ;  /* 0x0000000000087805 */ /* 0x000fe4000001ff00 */
[----:B------:R-:W-:-:S04]  /*0300*/  MOV R7, RZ ;  /* 0x000000ff00077202 */ /* 0x000fc80000000f00 */
[----:B------:R-:W-:Y:S05]  /*0310*/  @!P0 BRA `(.L_x_4) ;  /* 0x0000000c006c8947 */ /* 0x000fea0003800000 */
[----:B------:R-:W1:Y:S01]  /*0320*/  LDCU.64 UR8, c[0x0][0x3e8] ;  /* 0x00007d00ff0877ac */ /* 0x000e620008000a00 */
[----:B------:R-:W-:Y:S02]  /*0330*/  LOP3.LUT R2, R5, 0x7ffffffc, RZ, 0xc0, !PT ;  /* 0x7ffffffc05027812 */ /* 0x000fe400078ec0ff */
[----:B------:R-:W-:Y:S01]  /*0340*/  MOV R7, RZ ;  /* 0x000000ff00077202 */ /* 0x000fe20000000f00 */
[----:B------:R-:W2:Y:S01]  /*0350*/  LDCU.64 UR6, c[0x0][0x380] ;  /* 0x00007000ff0677ac */ /* 0x000ea20008000a00 */
[----:B------:R-:W-:Y:S01]  /*0360*/  IADD3 R26, PT, PT, -R2, RZ, RZ ;  /* 0x000000ff021a7210 */ /* 0x000fe20007ffe1ff */
[----:B------:R-:W3:Y:S01]  /*0370*/  LDCU.64 UR4, c[0x0][0x390] ;  /* 0x00007200ff0477ac */ /* 0x000ee20008000a00 */
[----:B-1----:R-:W-:Y:S02]  /*0380*/  UIADD3 UR8, UP0, UPT, UR8, 0x8, URZ ;  /* 0x0000000808087890 */ /* 0x002fe4000ff1e0ff */
[----:B--2---:R-:W-:Y:S02]  /*0390*/  UIADD3 UR6, UP1, UPT, UR6, 0x18, URZ ;  /* 0x0000001806067890 */ /* 0x004fe4000ff3e0ff */
[----:B------:R-:W-:-:S02]  /*03a0*/  UIADD3.X UR9, UPT, UPT, URZ, UR9, URZ, UP0, !UPT ;  /* 0x00000009ff097290 */ /* 0x000fc400087fe4ff */
[----:B------:R-:W-:Y:S01]  /*03b0*/  MOV R44, UR8 ;  /* 0x00000008002c7c02 */ /* 0x000fe20008000f00 */
[----:B---3--:R-:W-:Y:S02]  /*03c0*/  UIADD3 UR4, UP2, UPT, UR4, 0x8, URZ ;  /* 0x0000000804047890 */ /* 0x008fe4000ff5e0ff */
[----:B------:R-:W-:Y:S01]  /*03d0*/  UIADD3.X UR7, UPT, UPT, URZ, UR7, URZ, UP1, !UPT ;  /* 0x00000007ff077290 */ /* 0x000fe20008ffe4ff */
[----:B------:R-:W-:Y:S01]  /*03e0*/  MOV R42, UR6 ;  /* 0x00000006002a7c02 */ /* 0x000fe20008000f00 */
[----:B------:R-:W-:Y:S01]  /*03f0*/  UIADD3.X UR5, UPT, UPT, URZ, UR5, URZ, UP2, !UPT ;  /* 0x00000005ff057290 */ /* 0x000fe200097fe4ff */
[----:B------:R-:W-:Y:S02]  /*0400*/  MOV R45, UR9 ;  /* 0x00000009002d7c02 */ /* 0x000fe40008000f00 */
[----:B------:R-:W-:Y:S02]  /*0410*/  MOV R28, UR4 ;  /* 0x00000004001c7c02 */ /* 0x000fe40008000f00 */
[----:B------:R-:W-:-:S02]  /*0420*/  MOV R43, UR7 ;  /* 0x00000007002b7c02 */ /* 0x000fc40008000f00 */
[----:B------:R-:W-:-:S07]  /*0430*/  MOV R29, UR5 ;  /* 0x00000005001d7c02 */ /* 0x000fce0008000f00 */
.L_x_33:
[----:B------:R-:W2:Y:S01]  /*0440*/  LDG.E R0, desc[UR10][R44.64+-0x8] ;  /* 0xfffff80a2c007981 */ /* 0x000ea2000c1e1900 */
[----:B------:R-:W-:Y:S01]  /*0450*/  IADD3 R26, PT, PT, R26, 0x4, RZ ;  /* 0x000000041a1a7810 */ /* 0x000fe20007ffe0ff */
[----:B------:R-:W-:Y:S03]  /*0460*/  BSSY.RECONVERGENT B4, `(.L_x_5) ;  /* 0x000002f000047945 */ /* 0x000fe60003800200 */
[----:B------:R-:W-:Y:S02]  /*0470*/  ISETP.NE.AND P2, PT, R26, RZ, PT ;  /* 0x000000ff1a00720c */ /* 0x000fe40003f45270 */
[----:B--2---:R-:W-:-:S13]  /*0480*/  ISETP.NE.AND P0, PT, R0, 0x1, PT ;  /* 0x000000010000780c */ /* 0x004fda0003f05270 */
[----:B------:R-:W-:Y:S05]  /*0490*/  @!P0 BRA `(.L_x_6) ;  /* 0x0000000000ac8947 */ /* 0x000fea0003800000 */
[----:B------:R-:W2:Y:S04]  /*04a0*/  LDG.E R25, desc[UR10][R42.64+-0x14] ;  /* 0xffffec0a2a197981 */ /* 0x000ea8000c1e1900 */
[----:B------:R-:W3:Y:S04]  /*04b0*/  LDG.E R24, desc[UR10][R42.64+-0x18] ;  /* 0xffffe80a2a187981 */ /* 0x000ee8000c1e1900 */
[----:B------:R-:W4:Y:S04]  /*04c0*/  LDG.E R6, desc[UR10][R42.64+-0x10] ;  /* 0xfffff00a2a067981 */ /* 0x000f28000c1e1900 */
[----:B------:R1:W5:Y:S01]  /*04d0*/  LDG.E R27, desc[UR10][R28.64+-0x8] ;  /* 0xfffff80a1c1b7981 */ /* 0x000362000c1e1900 */
[----:B------:R-:W-:Y:S01]  /*04e0*/  BSSY.RECONVERGENT B2, `(.L_x_7) ;  /* 0x0000012000027945 */ /* 0x000fe20003800200 */
[----:B--2---:R-:W-:Y:S01]  /*04f0*/  FADD R25, R14, -R25 ;  /* 0x800000190e197221 */ /* 0x004fe20000000000 */
[----:B---3--:R-:W-:-:S03]  /*0500*/  FADD R24, R15, -R24 ;  /* 0x800000180f187221 */ /* 0x008fc60000000000 */
[----:B------:R-:W-:Y:S01]  /*0510*/  FMUL R31, R25, R25 ;  /* 0x00000019191f7220 */ /* 0x000fe20000400000 */
[----:B----4-:R-:W-:-:S03]  /*0520*/  FADD R6, R13, -R6 ;  /* 0x800000060d067221 */ /* 0x010fc60000000000 */
[----:B------:R-:W-:-:S04]  /*0530*/  FFMA R31, R24, R24, R31 ;  /* 0x00000018181f7223 */ /* 0x000fc8000000001f */
[----:B------:R-:W-:-:S04]  /*0540*/  FFMA R31, R6, R6, R31 ;  /* 0x00000006061f7223 */ /* 0x000fc8000000001f */
[----:B------:R1:W2:Y:S01]  /*0550*/  MUFU.RSQ R32, R31 ;  /* 0x0000001f00207308 */ /* 0x0002a20000001400 */
[----:B------:R-:W-:-:S04]  /*0560*/  IADD3 R0, PT, PT, R31, -0xd000000, RZ ;  /* 0xf30000001f007810 */ /* 0x000fc80007ffe0ff */
[----:B------:R-:W-:-:S13]  /*0570*/  ISETP.GT.U32.AND P0, PT, R0, 0x727fffff, PT ;  /* 0x727fffff0000780c */ /* 0x000fda0003f04070 */
[----:B-12---:R-:W-:Y:S05]  /*0580*/  @!P0 BRA `(.L_x_8) ;  /* 0x00000000000c8947 */ /* 0x006fea0003800000 */
[----:B------:R-:W-:-:S07]  /*0590*/  MOV R0, 0x5b0 ;  /* 0x000005b000007802 */ /* 0x000fce0000000f00 */
[----:B0----5:R-:W-:Y:S05]  /*05a0*/  CALL.REL.NOINC `($__internal_1_$__cuda_sm20_sqrt_rn_f32_slowpath) ;  /* 0x00000064003c7944 */ /* 0x021fea0003c00000 */
[----:B------:R-:W-:Y:S05]  /*05b0*/  BRA `(.L_x_9) ;  /* 0x0000000000107947 */ /* 0x000fea0003800000 */
.L_x_8:
[----:B------:R-:W-:Y:S01]  /*05c0*/  FMUL.FTZ R36, R31, R32 ;  /* 0x000000201f247220 */ /* 0x000fe20000410000 */
[----:B------:R-:W-:-:S03]  /*05d0*/  FMUL.FTZ R0, R32, 0.5 ;  /* 0x3f00000020007820 */ /* 0x000fc60000410000 */
[----:B------:R-:W-:-:S04]  /*05e0*/  FFMA R31, -R36, R36, R31 ;  /* 0x00000024241f7223 */ /* 0x000fc8000000011f */
[----:B------:R-:W-:-:S07]  /*05f0*/  FFMA R36, R31, R0, R36 ;  /* 0x000000001f247223 */ /* 0x000fce0000000024 */
.L_x_9:
[----:B0-----:R-:W-:Y:S05]  /*0600*/  BSYNC.RECONVERGENT B2 ;  /* 0x0000000000027941 */ /* 0x001fea0003800200 */
.L_x_7:
[----:B------:R-:W-:Y:S01]  /*0610*/  FSETP.GEU.AND P0, PT, R36, UR13, PT ;  /* 0x0000000d24007c0b */ /* 0x000fe2000bf0e000 */
[----:B-----5:R-:W-:Y:S01]  /*0620*/  FMUL R41, R4, R27 ;  /* 0x0000001b04297220 */ /* 0x020fe20000400000 */
[----:B------:R-:W-:Y:S02]  /*0630*/  BSSY.RECONVERGENT B5, `(.L_x_10) ;  /* 0x000000e000057945 */ /* 0x000fe40003800200 */
[----:B------:R-:W-:-:S05]  /*0640*/  FSEL R36, R36, UR13, P0 ;  /* 0x0000000d24247c08 */ /* 0x000fca0008000000 */
[----:B------:R-:W-:-:S04]  /*0650*/  FMUL R31, R36, R36 ;  /* 0x00000024241f7220 */ /* 0x000fc80000400000 */
[----:B------:R-:W-:-:S04]  /*0660*/  FMUL R36, R36, R31 ;  /* 0x0000001f24247220 */ /* 0x000fc80000400000 */
[----:B------:R-:W0:Y:S08]  /*0670*/  MUFU.RCP R0, R36 ;  /* 0x0000002400007308 */ /* 0x000e300000001000 */
[----:B------:R-:W1:Y:S01]  /*0680*/  FCHK P0, R41, R36 ;  /* 0x0000002429007302 */ /* 0x000e620000000000 */
[----:B0-----:R-:W-:-:S04]  /*0690*/  FFMA R31, -R36, R0, 1 ;  /* 0x3f800000241f7423 */ /* 0x001fc80000000100 */
[----:B------:R-:W-:-:S04]  /*06a0*/  FFMA R0, R0, R31, R0 ;  /* 0x0000001f00007223 */ /* 0x000fc80000000000 */
[----:B------:R-:W-:-:S04]  /*06b0*/  FFMA R27, R41, R0, RZ ;  /* 0x00000000291b7223 */ /* 0x000fc800000000ff */
[----:B------:R-:W-:-:S04]  /*06c0*/  FFMA R31, -R36, R27, R41 ;  /* 0x0000001b241f7223 */ /* 0x000fc80000000129 */
[----:B------:R-:W-:Y:S01]  /*06d0*/  FFMA R0, R0, R31, R27 ;  /* 0x0000001f00007223 */ /* 0x000fe2000000001b */
[----:B-1----:R-:W-:Y:S06]  /*06e0*/  @!P0 BRA `(.L_x_11) ;  /* 0x0000000000088947 */ /* 0x002fec0003800000 */
[----:B------:R-:W-:-:S07]  /*06f0*/  MOV R32, 0x710 ;  /* 0x0000071000207802 */ /* 0x000fce0000000f00 */
[----:B------:R-:W-:Y:S05]  /*0700*/  CALL.REL.NOINC `($__internal_2_$__cuda_sm3x_div_rn_noftz_f32_slowpath) ;  /* 0x00000064003c7944 */ /* 0x000fea0003c00000 */
.L_x_11:
[----:B------:R-:W-:Y:S05]  /*0710*/  BSYNC.RECONVERGENT B5 ;  /* 0x0000000000057941 */ /* 0x000fea0003800200 */
.L_x_10:
[-C--:B------:R-:W-:Y:S01]  /*0720*/  FFMA R9, R24, R0.reuse, R9 ;  /* 0x0000000018097223 */ /* 0x080fe20000000009 */
[-C--:B------:R-:W-:Y:S01]  /*0730*/  FFMA R8, R25, R0.reuse, R8 ;  /* 0x0000000019087223 */ /* 0x080fe20000000008 */
[----:B------:R-:W-:-:S07]  /*0740*/  FFMA R7, R6, R0, R7 ;  /* 0x0000000006077223 */ /* 0x000fce0000000007 */
.L_x_6:
[----:B0-----:R-:W-:Y:S05]  /*0750*/  BSYNC.RECONVERGENT B4 ;  /* 0x0000000000047941 */ /* 0x001fea0003800200 */
.L_x_5:
[----:B------:R-:W2:Y:S01]  /*0760*/  LDG.E R0, desc[UR10][R44.64+-0x4] ;  /* 0xfffffc0a2c007981 */ /* 0x000ea2000c1e1900 */
[----:B------:R-:W-:Y:S01]  /*0770*/  BSSY.RECONVERGENT B4, `(.L_x_12) ;  /* 0x000002e000047945 */ /* 0x000fe20003800200 */
        /* <DEDUP_REMOVED lines=13> */
[----:B------:R0:W1:Y:S01]  /*0850*/  MUFU.RSQ R32, R31 ;  /* 0x0000001f00207308 */ /* 0x0000620000001400 */
[----:B------:R-:W-:-:S04]  /*0860*/  IADD3 R0, PT, PT, R31, -0xd000000, RZ ;  /* 0xf30000001f007810 */ /* 0x000fc80007ffe0ff */
[----:B------:R-:W-:-:S13]  /*0870*/  ISETP.GT.U32.AND P0, PT, R0, 0x727fffff, PT ;  /* 0x727fffff0000780c */ /* 0x000fda0003f04070 */
[----:B01----:R-:W-:Y:S05]  /*0880*/  @!P0 BRA `(.L_x_15) ;  /* 0x00000000000c8947 */ /* 0x003fea0003800000 */
[----:B------:R-:W-:-:S07]  /*0890*/  MOV R0, 0x8b0 ;  /* 0x000008b000007802 */ /* 0x000fce0000000f00 */
[----:B-----5:R-:W-:Y:S05]  /*08a0*/  CALL.REL.NOINC `($__internal_1_$__cuda_sm20_sqrt_rn_f32_slowpath) ;  /* 0x00000060007c7944 */ /* 0x020fea0003c00000 */
[----:B------:R-:W-:Y:S05]  /*08b0*/  BRA `(.L_x_16) ;  /* 0x0000000000107947 */ /* 0x000fea0003800000 */
.L_x_15:
[----:B------:R-:W-:Y:S01]  /*08c0*/  FMUL.FTZ R36, R31, R32 ;  /* 0x000000201f247220 */ /* 0x000fe20000410000 */
[----:B------:R-:W-:-:S03]  /*08d0*/  FMUL.FTZ R0, R32, 0.5 ;  /* 0x3f00000020007820 */ /* 0x000fc60000410000 */
[----:B------:R-:W-:-:S04]  /*08e0*/  FFMA R31, -R36, R36, R31 ;  /* 0x00000024241f7223 */ /* 0x000fc8000000011f */
[----:B------:R-:W-:-:S07]  /*08f0*/  FFMA R36, R31, R0, R36 ;  /* 0x000000001f247223 */ /* 0x000fce0000000024 */
.L_x_16:
[----:B------:R-:W-:Y:S05]  /*0900*/  BSYNC.RECONVERGENT B2 ;  /* 0x0000000000027941 */ /* 0x000fea0003800200 */
.L_x_14:
        /* <DEDUP_REMOVED lines=16> */
.L_x_18:
[----:B------:R-:W-:Y:S05]  /*0a10*/  BSYNC.RECONVERGENT B5 ;  /* 0x0000000000057941 */ /* 0x000fea0003800200 */
.L_x_17:
[-C--:B------:R-:W-:Y:S01]  /*0a20*/  FFMA R9, R24, R0.reuse, R9 ;  /* 0x0000000018097223 */ /* 0x080fe20000000009 */
[-C--:B------:R-:W-:Y:S01]  /*0a30*/  FFMA R8, R25, R0.reuse, R8 ;  /* 0x0000000019087223 */ /* 0x080fe20000000008 */
[----:B------:R-:W-:-:S07]  /*0a40*/  FFMA R7, R6, R0, R7 ;  /* 0x0000000006077223 */ /* 0x000fce0000000007 */
.L_x_13:
[----:B------:R-:W-:Y:S05]  /*0a50*/  BSYNC.RECONVERGENT B4 ;  /* 0x0000000000047941 */ /* 0x000fea0003800200 */
.L_x_12:
        /* <DEDUP_REMOVED lines=22> */
.L_x_22:
[----:B------:R-:W-:Y:S01]  /*0bc0*/  FMUL.FTZ R36, R31, R32 ;  /* 0x000000201f247220 */ /* 0x000fe20000410000 */
[----:B------:R-:W-:-:S03]  /*0bd0*/  FMUL.FTZ R0, R32, 0.5 ;  /* 0x3f00000020007820 */ /* 0x000fc60000410000 */
[----:B------:R-:W-:-:S04]  /*0be0*/  FFMA R31, -R36, R36, R31 ;  /* 0x00000024241f7223 */ /* 0x000fc8000000011f */
[----:B------:R-:W-:-:S07]  /*0bf0*/  FFMA R36, R31, R0, R36 ;  /* 0x000000001f247223 */ /* 0x000fce0000000024 */
.L_x_23:
[----:B------:R-:W-:Y:S05]  /*0c00*/  BSYNC.RECONVERGENT B2 ;  /* 0x0000000000027941 */ /* 0x000fea0003800200 */
.L_x_21:
        /* <DEDUP_REMOVED lines=16> */
.L_x_25:
[----:B------:R-:W-:Y:S05]  /*0d10*/  BSYNC.RECONVERGENT B5 ;  /* 0x0000000000057941 */ /* 0x000fea0003800200 */
.L_x_24:
[-C--:B------:R-:W-:Y:S01]  /*0d20*/  FFMA R9, R24, R0.reuse, R9 ;  /* 0x0000000018097223 */ /* 0x080fe20000000009 */
[-C--:B------:R-:W-:Y:S01]  /*0d30*/  FFMA R8, R25, R0.reuse, R8 ;  /* 0x0000000019087223 */ /* 0x080fe20000000008 */
[----:B------:R-:W-:-:S07]  /*0d40*/  FFMA R7, R6, R0, R7 ;  /* 0x0000000006077223 */ /* 0x000fce0000000007 */
.L_x_20:
[----:B------:R-:W-:Y:S05]  /*0d50*/  BSYNC.RECONVERGENT B4 ;  /* 0x0000000000047941 */ /* 0x000fea0003800200 */
.L_x_19:
        /* <DEDUP_REMOVED lines=22> */
.L_x_29:
[----:B------:R-:W-:Y:S01]  /*0ec0*/  FMUL.FTZ R36, R31, R32 ;  /* 0x000000201f247220 */ /* 0x000fe20000410000 */
[----:B------:R-:W-:-:S03]  /*0ed0*/  FMUL.FTZ R0, R32, 0.5 ;  /* 0x3f00000020007820 */ /* 0x000fc60000410000 */
[----:B------:R-:W-:-:S04]  /*0ee0*/  FFMA R31, -R36, R36, R31 ;  /* 0x00000024241f7223 */ /* 0x000fc8000000011f */
[----:B------:R-:W-:-:S07]  /*0ef0*/  FFMA R36, R31, R0, R36 ;  /* 0x000000001f247223 */ /* 0x000fce0000000024 */
.L_x_30:
[----:B------:R-:W-:Y:S05]  /*0f00*/  BSYNC.RECONVERGENT B2 ;  /* 0x0000000000027941 */ /* 0x000fea0003800200 */
.L_x_28:
        /* <DEDUP_REMOVED lines=16> */
.L_x_32:
[----:B------:R-:W-:Y:S05]  /*1010*/  BSYNC.RECONVERGENT B5 ;  /* 0x0000000000057941 */ /* 0x000fea0003800200 */
.L_x_31:
[-C--:B------:R-:W-:Y:S01]  /*1020*/  FFMA R9, R24, R0.reuse, R9 ;  /* 0x0000000018097223 */ /* 0x080fe20000000009 */
[-C--:B------:R-:W-:Y:S01]  /*1030*/  FFMA R8, R25, R0.reuse, R8 ;  /* 0x0000000019087223 */ /* 0x080fe20000000008 */
[----:B------:R-:W-:-:S07]  /*1040*/  FFMA R7, R6, R0, R7 ;  /* 0x0000000006077223 */ /* 0x000fce0000000007 */
.L_x_27:
[----:B------:R-:W-:Y:S05]  /*1050*/  BSYNC.RECONVERGENT B4 ;  /* 0x0000000000047941 */ /* 0x000fea0003800200 */
.L_x_26:
[----:B------:R-:W-:Y:S02]  /*1060*/  IADD3 R44, P0, PT, R44, 0x10, RZ ;  /* 0x000000102c2c7810 */ /* 0x000fe40007f1e0ff */
[----:B------:R-:W-:Y:S02]  /*1070*/  IADD3 R42, P1, PT, R42, 0x30, RZ ;  /* 0x000000302a2a7810 */ /* 0x000fe40007f3e0ff */
[----:B------:R-:W-:Y:S02]  /*1080*/  IADD3 R28, P3, PT, R28, 0x10, RZ ;  /* 0x000000101c1c7810 */ /* 0x000fe40007f7e0ff */
[----:B------:R-:W-:Y:S02]  /*1090*/  IADD3.X R45, PT, PT, RZ, R45, RZ, P0, !PT ;  /* 0x0000002dff2d7210 */ /* 0x000fe400007fe4ff */
[----:B------:R-:W-:Y:S02]  /*10a0*/  IADD3.X R43, PT, PT, RZ, R43, RZ, P1, !PT ;  /* 0x0000002bff2b7210 */ /* 0x000fe40000ffe4ff */
[----:B------:R-:W-:Y:S01]  /*10b0*/  IADD3.X R29, PT, PT, RZ, R29, RZ, P3, !PT ;  /* 0x0000001dff1d7210 */ /* 0x000fe20001ffe4ff */
[----:B------:R-:W-:Y:S06]  /*10c0*/  @P2 BRA `(.L_x_33) ;  /* 0xfffffff000dc2947 */ /* 0x000fec000383ffff */
.L_x_4:
[----:B0-----:R-:W-:Y:S05]  /*10d0*/  BSYNC.RECONVERGENT B0 ;  /* 0x0000000000007941 */ /* 0x001fea0003800200 */
.L_x_3:
[----:B------:R-:W-:Y:S02]  /*10e0*/  ISETP.NE.AND P0, PT, R3, RZ, PT ;  /* 0x000000ff0300720c */ /* 0x000fe40003f05270 */
[----:B------:R-:W-:-:S11]  /*10f0*/  MOV R6, R5 ;  /* 0x0000000500067202 */ /* 0x000fd60000000f00 */
[----:B------:R-:W-:Y:S05]  /*1100*/  @!P0 BRA `(.L_x_2) ;  /* 0x0000000800a08947 */ /* 0x000fea0003800000 */
[----:B------:R-:W-:Y:S01]  /*1110*/  ISETP.NE.AND P0, PT, R3, 0x1, PT ;  /* 0x000000010300780c */ /* 0x000fe20003f05270 */
[----:B------:R-:W-:-:S12]  /*1120*/  BSSY.RECONVERGENT B0, `(.L_x_34) ;  /* 0x000006b000007945 */ /* 0x000fd80003800200 */
[----:B------:R-:W-:Y:S05]  /*1130*/  @!P0 BRA `(.L_x_35) ;  /* 0x0000000400a48947 */ /* 0x000fea0003800000 */
[----:B------:R-:W0:Y:S08]  /*1140*/  LDC.64 R42, c[0x0][0x3e8] ;  /* 0x0000fa00ff2a7b82 */ /* 0x000e300000000a00 */
[----:B------:R-:W1:Y:S08]  /*1150*/  LDC.64 R28, c[0x0][0x380] ;  /* 0x0000e000ff1c7b82 */ /* 0x000e700000000a00 */
[----:B------:R-:W2:Y:S01]  /*1160*/  LDC.64 R26, c[0x0][0x390] ;  /* 0x0000e400ff1a7b82 */ /* 0x000ea20000000a00 */
[----:B0-----:R-:W-:-:S05]  /*1170*/  IMAD.WIDE.U32 R42, R2, 0x4, R42 ;  /* 0x00000004022a7825 */ /* 0x001fca00078e002a */
[----:B------:R-:W3:Y:S01]  /*1180*/  LDG.E R0, desc[UR10][R42.64] ;  /* 0x0000000a2a007981 */ /* 0x000ee2000c1e1900 */
[----:B------:R-:W-:Y:S01]  /*1190*/  BSSY.RECONVERGENT B4, `(.L_x_36) ;  /* 0x0000031000047945 */ /* 0x000fe20003800200 */
[----:B-1----:R-:W-:-:S04]  /*11a0*/  IMAD.WIDE.U32 R28, R2, 0xc, R28 ;  /* 0x0000000c021c7825 */ /* 0x002fc800078e001c */
[----:B--2---:R-:W-:Y:S01]  /*11b0*/  IMAD.WIDE.U32 R26, R2, 0x4, R26 ;  /* 0x00000004021a7825 */ /* 0x004fe200078e001a */
[----:B---3--:R-:W-:-:S13]  /*11c0*/  ISETP.NE.AND P0, PT, R0, 0x1, PT ;  /* 0x000000010000780c */ /* 0x008fda0003f05270 */
        /* <DEDUP_REMOVED lines=19> */
.L_x_39:
[----:B------:R-:W-:Y:S01]  /*1300*/  FMUL.FTZ R36, R31, R32 ;  /* 0x000000201f247220 */ /* 0x000fe20000410000 */
[----:B------:R-:W-:-:S03]  /*1310*/  FMUL.FTZ R0, R32, 0.5 ;  /* 0x3f00000020007820 */ /* 0x000fc60000410000 */
[----:B------:R-:W-:-:S04]  /*1320*/  FFMA R25, -R36, R36, R31 ;  /* 0x0000002424197223 */ /* 0x000fc8000000011f */
[----:B------:R-:W-:-:S07]  /*1330*/  FFMA R36, R25, R0, R36 ;  /* 0x0000000019247223 */ /* 0x000fce0000000024 */
.L_x_40:
[----:B------:R-:W-:Y:S05]  /*1340*/  BSYNC.RECONVERGENT B2 ;  /* 0x0000000000027941 */ /* 0x000fea0003800200 */
.L_x_38:
[----:B------:R-:W0:Y:S01]  /*1350*/  LDCU UR4, c[0x0][0x3c0] ;  /* 0x00007800ff0477ac */ /* 0x000e220008000800 */
[----:B-----5:R-:W-:Y:S01]  /*1360*/  FMUL R41, R4, R41 ;  /* 0x0000002904297220 */ /* 0x020fe20000400000 */
[----:B------:R-:W-:Y:S01]  /*1370*/  BSSY.RECONVERGENT B5, `(.L_x_41) ;  /* 0x000000f000057945 */ /* 0x000fe20003800200 */
[----:B0-----:R-:W-:-:S04]  /*1380*/  FSETP.GEU.AND P0, PT, R36, UR4, PT ;  /* 0x0000000424007c0b */ /* 0x001fc8000bf0e000 */
        /* <DEDUP_REMOVED lines=13> */
.L_x_42:
[----:B------:R-:W-:Y:S05]  /*1460*/  BSYNC.RECONVERGENT B5 ;  /* 0x0000000000057941 */ /* 0x000fea0003800200 */
.L_x_41:
[-C--:B------:R-:W-:Y:S01]  /*1470*/  FFMA R9, R24, R0.reuse, R9 ;  /* 0x0000000018097223 */ /* 0x080fe20000000009 */
[-C--:B------:R-:W-:Y:S01]  /*1480*/  FFMA R8, R3, R0.reuse, R8 ;  /* 0x0000000003087223 */ /* 0x080fe20000000008 */
[----:B------:R-:W-:-:S07]  /*1490*/  FFMA R7, R6, R0, R7 ;  /* 0x0000000006077223 */ /* 0x000fce0000000007 */
.L_x_37:
[----:B------:R-:W-:Y:S05]  /*14a0*/  BSYNC.RECONVERGENT B4 ;  /* 0x0000000000047941 */ /* 0x000fea0003800200 */
.L_x_36:
        /* <DEDUP_REMOVED lines=22> */
.L_x_46:
[----:B------:R-:W-:Y:S01]  /*1610*/  FMUL.FTZ R36, R31, R32 ;  /* 0x000000201f247220 */ /* 0x000fe20000410000 */
[----:B------:R-:W-:-:S03]  /*1620*/  FMUL.FTZ R0, R32, 0.5 ;  /* 0x3f00000020007820 */ /* 0x000fc60000410000 */
[----:B------:R-:W-:-:S04]  /*1630*/  FFMA R25, -R36, R36, R31 ;  /* 0x0000002424197223 */ /* 0x000fc8000000011f */
[----:B------:R-:W-:-:S07]  /*1640*/  FFMA R36, R25, R0, R36 ;  /* 0x0000000019247223 */ /* 0x000fce0000000024 */
.L_x_47:
[----:B------:R-:W-:Y:S05]  /*1650*/  BSYNC.RECONVERGENT B2 ;  /* 0x0000000000027941 */ /* 0x000fea0003800200 */
.L_x_45:
        /* <DEDUP_REMOVED lines=17> */
.L_x_49:
[----:B------:R-:W-:Y:S05]  /*1770*/  BSYNC.RECONVERGENT B5 ;  /* 0x0000000000057941 */ /* 0x000fea0003800200 */
.L_x_48:
[-C--:B------:R-:W-:Y:S01]  /*1780*/  FFMA R9, R24, R0.reuse, R9 ;  /* 0x0000000018097223 */ /* 0x080fe20000000009 */
[-C--:B------:R-:W-:Y:S01]  /*1790*/  FFMA R8, R3, R0.reuse, R8 ;  /* 0x0000000003087223 */ /* 0x080fe20000000008 */
[----:B------:R-:W-:-:S07]  /*17a0*/  FFMA R7, R6, R0, R7 ;  /* 0x0000000006077223 */ /* 0x000fce0000000007 */
.L_x_44:
[----:B------:R-:W-:Y:S05]  /*17b0*/  BSYNC.RECONVERGENT B4 ;  /* 0x0000000000047941 */ /* 0x000fea0003800200 */
.L_x_43:
[----:B------:R-:W-:-:S07]  /*17c0*/  IADD3 R2, PT, PT, R2, 0x2, RZ ;  /* 0x0000000202027810 */ /* 0x000fce0007ffe0ff */
.L_x_35:
[----:B------:R-:W-:Y:S05]  /*17d0*/  BSYNC.RECONVERGENT B0 ;  /* 0x0000000000007941 */ /* 0x000fea0003800200 */
.L_x_34:
[----:B------:R-:W-:Y:S02]  /*17e0*/  LOP3.LUT R0, R5, 0x1, RZ, 0xc0, !PT ;  /* 0x0000000105007812 */ /* 0x000fe400078ec0ff */
[----:B------:R-:W-:Y:S02]  /*17f0*/  MOV R6, R5 ;  /* 0x0000000500067202 */ /* 0x000fe40000000f00 */
[----:B------:R-:W-:-:S13]  /*1800*/  ISETP.NE.U32.AND P0, PT, R0, 0x1, PT ;  /* 0x000000010000780c */ /* 0x000fda0003f05070 */
[----:B------:R-:W-:Y:S05]  /*1810*/  @P0 BRA `(.L_x_2) ;  /* 0x0000000000dc0947 */ /* 0x000fea0003800000 */
[----:B------:R-:W0:Y:S02]  /*1820*/  LDC.64 R24, c[0x0][0x3e8] ;  /* 0x0000fa00ff187b82 */ /* 0x000e240000000a00 */
[----:B0-----:R-:W-:-:S06]  /*1830*/  IMAD.WIDE.U32 R24, R2, 0x4, R24 ;  /* 0x0000000402187825 */ /* 0x001fcc00078e0018 */
[----:B------:R-:W2:Y:S01]  /*1840*/  LDG.E R24, desc[UR10][R24.64] ;  /* 0x0000000a18187981 */ /* 0x000ea2000c1e1900 */
[----:B------:R-:W-:Y:S02]  /*1850*/  MOV R6, R5 ;  /* 0x0000000500067202 */ /* 0x000fe40000000f00 */
[----:B--2---:R-:W-:-:S13]  /*1860*/  ISETP.NE.AND P0, PT, R24, 0x1, PT ;  /* 0x000000011800780c */ /* 0x004fda0003f05270 */
[----:B------:R-:W-:Y:S05]  /*1870*/  @!P0 BRA `(.L_x_2) ;  /* 0x0000000000c48947 */ /* 0x000fea0003800000 */
[----:B------:R-:W0:Y:S08]  /*1880*/  LDC.64 R26, c[0x0][0x380] ;  /* 0x0000e000ff1a7b82 */ /* 0x000e300000000a00 */
[----:B------:R-:W1:Y:S01]  /*1890*/  LDC.64 R24, c[0x0][0x390] ;  /* 0x0000e400ff187b82 */ /* 0x000e620000000a00 */
[----:B0-----:R-:W-:-:S05]  /*18a0*/  IMAD.WIDE.U32 R26, R2, 0xc, R26 ;  /* 0x0000000c021a7825 */ /* 0x001fca00078e001a */
[----:B------:R-:W2:Y:S04]  /*18b0*/  LDG.E R3, desc[UR10][R26.64+0x4] ;  /* 0x0000040a1a037981 */ /* 0x000ea8000c1e1900 */
[----:B------:R-:W3:Y:S04]  /*18c0*/  LDG.E R6, desc[UR10][R26.64] ;  /* 0x0000000a1a067981 */ /* 0x000ee8000c1e1900 */
[----:B------:R-:W4:Y:S01]  /*18d0*/  LDG.E R0, desc[UR10][R26.64+0x8] ;  /* 0x0000080a1a007981 */ /* 0x000f22000c1e1900 */
[----:B-1----:R-:W-:-:S05]  /*18e0*/  IMAD.WIDE.U32 R24, R2, 0x4, R24 ;  /* 0x0000000402187825 */ /* 0x002fca00078e0018 */
        /* <DEDUP_REMOVED lines=15> */
.L_x_51:
[----:B------:R-:W-:Y:S01]  /*19e0*/  FMUL.FTZ R36, R31, R28 ;  /* 0x0000001c1f247220 */ /* 0x000fe20000410000 */
[----:B------:R-:W-:-:S03]  /*19f0*/  FMUL.FTZ R0, R28, 0.5 ;  /* 0x3f0000001c007820 */ /* 0x000fc60000410000 */
[----:B------:R-:W-:-:S04]  /*1a00*/  FFMA R25, -R36, R36, R31 ;  /* 0x0000002424197223 */ /* 0x000fc8000000011f */
[----:B------:R-:W-:-:S07]  /*1a10*/  FFMA R36, R25, R0, R36 ;  /* 0x0000000019247223 */ /* 0x000fce0000000024 */
.L_x_52:
[----:B------:R-:W-:Y:S05]  /*1a20*/  BSYNC.RECONVERGENT B0 ;  /* 0x0000000000007941 */ /* 0x000fea0003800200 */
.L_x_50:
        /* <DEDUP_REMOVED lines=17> */
.L_x_54:
[----:B------:R-:W-:Y:S05]  /*1b40*/  BSYNC.RECONVERGENT B0 ;  /* 0x0000000000007941 */ /* 0x000fea0003800200 */
.L_x_53:
[-C--:B------:R-:W-:Y:S01]  /*1b50*/  FFMA R9, R6, R0.reuse, R9 ;  /* 0x0000000006097223 */ /* 0x080fe20000000009 */
[-C--:B------:R-:W-:Y:S01]  /*1b60*/  FFMA R8, R3, R0.reuse, R8 ;  /* 0x0000000003087223 */ /* 0x080fe20000000008 */
[----:B------:R-:W-:Y:S01]  /*1b70*/  FFMA R7, R2, R0, R7 ;  /* 0x0000000002077223 */ /* 0x000fe20000000007 */
[----:B------:R-:W-:-:S07]  /*1b80*/  MOV R6, R5 ;  /* 0x0000000500067202 */ /* 0x000fce0000000f00 */
.L_x_2:
[----:B0-----:R-:W-:Y:S05]  /*1b90*/  BSYNC.RECONVERGENT B1 ;  /* 0x0000000000017941 */ /* 0x001fea0003800200 */
.L_x_1:
[----:B------:R-:W0:Y:S01]  /*1ba0*/  LDCU UR4, c[0x0][0x3b8] ;  /* 0x00007700ff0477ac */ /* 0x000e220008000800 */
[----:B------:R-:W-:Y:S01]  /*1bb0*/  BSSY.RECONVERGENT B0, `(.L_x_55) ;  /* 0x000003f000007945 */ /* 0x000fe20003800200 */
[----:B0-----:R-:W-:-:S13]  /*1bc0*/  ISETP.GE.AND P0, PT, R6, UR4, PT ;  /* 0x0000000406007c0c */ /* 0x001fda000bf06270 */
[----:B------:R-:W-:Y:S05]  /*1bd0*/  @P0 BRA `(.L_x_56) ;  /* 0x0000000000f00947 */ /* 0x000fea0003800000 */
[----:B------:R-:W-:Y:S01]  /*1be0*/  ISETP.NE.AND P0, PT, R17, R6, PT ;  /* 0x000000061100720c */ /* 0x000fe20003f05270 */
[----:B------:R-:W-:-:S12]  /*1bf0*/  BSSY.RECONVERGENT B1, `(.L_x_57) ;  /* 0x0000039000017945 */ /* 0x000fd80003800200 */
[----:B------:R-:W-:Y:S05]  /*1c00*/  @!P0 BRA `(.L_x_58) ;  /* 0x0000000000dc8947 */ /* 0x000fea0003800000 */
[----:B------:R-:W0:Y:S02]  /*1c10*/  LDC.64 R2, c[0x0][0x3e8] ;  /* 0x0000fa00ff027b82 */ /* 0x000e240000000a00 */
[----:B0-----:R-:W-:-:S06]  /*1c20*/  IMAD.WIDE.U32 R2, R6, 0x4, R2 ;  /* 0x0000000406027825 */ /* 0x001fcc00078e0002 */
[----:B------:R-:W2:Y:S02]  /*1c30*/  LDG.E R2, desc[UR10][R2.64] ;  /* 0x0000000a02027981 */ /* 0x000ea4000c1e1900 */
        /* <DEDUP_REMOVED lines=11> */
[----:B--2--5:R-:W-:Y:S01]  /*1cf0*/  FADD R3, R14, -R3 ;  /* 0x800000030e037221 */ /* 0x024fe20000000000 */
        /* <DEDUP_REMOVED lines=10> */
[----:B------:R-:W-:Y:S05]  /*1da0*/  CALL.REL.NOINC `($__internal_1_$__cuda_sm20_sqrt_rn_f32_slowpath) ;  /* 0x0000004c003c7944 */ /* 0x000fea0003c00000 */
[----:B------:R-:W-:Y:S05]  /*1db0*/  BRA `(.L_x_61) ;  /* 0x0000000000107947 */ /* 0x000fea0003800000 */
.L_x_60:
[----:B------:R-:W-:Y:S01]  /*1dc0*/  FMUL.FTZ R36, R31, R28 ;  /* 0x0000001c1f247220 */ /* 0x000fe20000410000 */
[----:B------:R-:W-:-:S03]  /*1dd0*/  FMUL.FTZ R0, R28, 0.5 ;  /* 0x3f0000001c007820 */ /* 0x000fc60000410000 */
[----:B------:R-:W-:-:S04]  /*1de0*/  FFMA R5, -R36, R36, R31 ;  /* 0x0000002424057223 */ /* 0x000fc8000000011f */
[----:B------:R-:W-:-:S07]  /*1df0*/  FFMA R36, R5, R0, R36 ;  /* 0x0000000005247223 */ /* 0x000fce0000000024 */
.L_x_61:
[----:B------:R-:W-:Y:S05]  /*1e00*/  BSYNC.RECONVERGENT B2 ;  /* 0x0000000000027941 */ /* 0x000fea0003800200 */
.L_x_59:
[----:B------:R-:W0:Y:S01]  /*1e10*/  LDCU UR4, c[0x0][0x3c0] ;  /* 0x00007800ff0477ac */ /* 0x000e220008000800 */
[----:B------:R-:W-:Y:S01]  /*1e20*/  BSSY.RECONVERGENT B4, `(.L_x_62) ;  /* 0x0000012000047945 */ /* 0x000fe20003800200 */
[----:B0-----:R-:W-:-:S04]  /*1e30*/  FSETP.GEU.AND P0, PT, R36, UR4, PT ;  /* 0x0000000424007c0b */ /* 0x001fc8000bf0e000 */
[----:B------:R-:W-:Y:S01]  /*1e40*/  FSEL R36, R36, UR4, P0 ;  /* 0x0000000424247c08 */ /* 0x000fe20008000000 */
[----:B------:R-:W0:Y:S04]  /*1e50*/  LDCU UR4, c[0x0][0x3bc] ;  /* 0x00007780ff0477ac */ /* 0x000e280008000800 */
[----:B------:R-:W-:-:S04]  /*1e60*/  FMUL R5, R36, R36 ;  /* 0x0000002424057220 */ /* 0x000fc80000400000 */
[----:B------:R-:W-:-:S04]  /*1e70*/  FMUL R36, R36, R5 ;  /* 0x0000000524247220 */ /* 0x000fc80000400000 */
[----:B------:R-:W1:Y:S01]  /*1e80*/  MUFU.RCP R0, R36 ;  /* 0x0000002400007308 */ /* 0x000e620000001000 */
[----:B0-----:R-:W-:-:S04]  /*1e90*/  FMUL R24, R30, UR4 ;  /* 0x000000041e187c20 */ /* 0x001fc80008400000 */
[----:B------:R-:W-:-:S04]  /*1ea0*/  FMUL R41, R24, R41 ;  /* 0x0000002918297220 */ /* 0x000fc80000400000 */
[----:B------:R-:W0:Y:S01]  /*1eb0*/  FCHK P0, R41, R36 ;  /* 0x0000002429007302 */ /* 0x000e220000000000 */
[----:B-1----:R-:W-:-:S04]  /*1ec0*/  FFMA R5, -R36, R0, 1 ;  /* 0x3f80000024057423 */ /* 0x002fc80000000100 */
[----:B------:R-:W-:-:S04]  /*1ed0*/  FFMA R0, R0, R5, R0 ;  /* 0x0000000500007223 */ /* 0x000fc80000000000 */
[----:B------:R-:W-:-:S04]  /*1ee0*/  FFMA R5, R41, R0, RZ ;  /* 0x0000000029057223 */ /* 0x000fc800000000ff */
[----:B------:R-:W-:-:S04]  /*1ef0*/  FFMA R24, -R36, R5, R41 ;  /* 0x0000000524187223 */ /* 0x000fc80000000129 */
[----:B------:R-:W-:Y:S01]  /*1f00*/  FFMA R0, R0, R24, R5 ;  /* 0x0000001800007223 */ /* 0x000fe20000000005 */
[----:B0-----:R-:W-:Y:S06]  /*1f10*/  @!P0 BRA `(.L_x_63) ;  /* 0x0000000000088947 */ /* 0x001fec0003800000 */
[----:B------:R-:W-:-:S07]  /*1f20*/  MOV R32, 0x1f40 ;  /* 0x00001f4000207802 */ /* 0x000fce0000000f00 */
[----:B------:R-:W-:Y:S05]  /*1f30*/  CALL.REL.NOINC `($__internal_2_$__cuda_sm3x_div_rn_noftz_f32_slowpath) ;  /* 0x0000004c00307944 */ /* 0x000fea0003c00000 */
.L_x_63:
[----:B------:R-:W-:Y:S05]  /*1f40*/  BSYNC.RECONVERGENT B4 ;  /* 0x0000000000047941 */ /* 0x000fea0003800200 */
.L_x_62:
[-C--:B------:R-:W-:Y:S01]  /*1f50*/  FFMA R9, R4, R0.reuse, R9 ;  /* 0x0000000004097223 */ /* 0x080fe20000000009 */
[-C--:B------:R-:W-:Y:S01]  /*1f60*/  FFMA R8, R3, R0.reuse, R8 ;  /* 0x0000000003087223 */ /* 0x080fe20000000008 */
[----:B------:R-:W-:-:S07]  /*1f70*/  FFMA R7, R2, R0, R7 ;  /* 0x0000000002077223 */ /* 0x000fce0000000007 */
.L_x_58:
[----:B------:R-:W-:Y:S05]  /*1f80*/  BSYNC.RECONVERGENT B1 ;  /* 0x0000000000017941 */ /* 0x000fea0003800200 */
.L_x_57:
[----:B------:R-:W-:-:S07]  /*1f90*/  IADD3 R6, PT, PT, R6, 0x1, RZ ;  /* 0x0000000106067810 */ /* 0x000fce0007ffe0ff */
.L_x_56:
[----:B------:R-:W-:Y:S05]  /*1fa0*/  BSYNC.RECONVERGENT B0 ;  /* 0x0000000000007941 */ /* 0x000fea0003800200 */
.L_x_55:
[----:B------:R-:W0:Y:S01]  /*1fb0*/  LDCU UR4, c[0x0][0x3b8] ;  /* 0x00007700ff0477ac */ /* 0x000e220008000800 */
[----:B------:R-:W-:Y:S01]  /*1fc0*/  BSSY.RECONVERGENT B1, `(.L_x_0) ;  /* 0x000018f000017945 */ /* 0x000fe20003800200 */
[----:B------:R-:W1:Y:S01]  /*1fd0*/  LDCU UR12, c[0x0][0x3c0] ;  /* 0x00007800ff0c77ac */ /* 0x000e620008000800 */
[----:B0-----:R-:W-:-:S13]  /*1fe0*/  ISETP.GE.AND P0, PT, R6, UR4, PT ;  /* 0x0000000406007c0c */ /* 0x001fda000bf06270 */
[----:B-1----:R-:W-:Y:S05]  /*1ff0*/  @P0 BRA `(.L_x_64) ;  /* 0x00000018002c0947 */ /* 0x002fea0003800000 */
[----:B------:R-:W0:Y:S01]  /*2000*/  LDCU UR5, c[0x0][0x3bc] ;  /* 0x00007780ff0577ac */ /* 0x000e220008000800 */
[C---:B------:R-:W-:Y:S01]  /*2010*/  IADD3 R0, PT, PT, R6.reuse, -UR4, RZ ;  /* 0x8000000406007c10 */ /* 0x040fe2000fffe0ff */
[----:B------:R-:W-:Y:S01]  /*2020*/  BSSY.RECONVERGENT B0, `(.L_x_65) ;  /* 0x00000e1000007945 */ /* 0x000fe20003800200 */
[----:B------:R-:W-:Y:S02]  /*2030*/  IADD3 R5, PT, PT, -R6, UR4, RZ ;  /* 0x0000000406057c10 */ /* 0x000fe4000fffe1ff */
[----:B------:R-:W-:Y:S02]  /*2040*/  ISETP.GT.U32.AND P0, PT, R0, -0x4, PT ;  /* 0xfffffffc0000780c */ /* 0x000fe40003f04070 */
[----:B------:R-:W-:Y:S01]  /*2050*/  LOP3.LUT R3, R5, 0x3, RZ, 0xc0, !PT ;  /* 0x0000000305037812 */ /* 0x000fe200078ec0ff */
[----:B0----5:R-:W-:-:S10]  /*2060*/  FMUL R4, R30, UR5 ;  /* 0x000000051e047c20 */ /* 0x021fd40008400000 */
[----:B------:R-:W-:Y:S05]  /*2070*/  @P0 BRA `(.L_x_66) ;  /* 0x0000000c006c0947 */ /* 0x000fea0003800000 */
[----:B------:R-:W0:Y:S01]  /*2080*/  LDC.64 R26, c[0x0][0x380] ;  /* 0x0000e000ff1a7b82 */ /* 0x000e220000000a00 */
[----:B------:R-:W1:Y:S01]  /*2090*/  LDCU.64 UR6, c[0x0][0x3e8] ;  /* 0x00007d00ff0677ac */ /* 0x000e620008000a00 */
[----:B------:R-:W-:Y:S01]  /*20a0*/  HFMA2 R24, -RZ, RZ, 0, 4.76837158203125e-07 ;  /* 0x00000008ff187431 */ /* 0x000fe200000001ff */
[----:B------:R-:W-:Y:S01]  /*20b0*/  MOV R25, 0x0 ;  /* 0x0000000000197802 */ /* 0x000fe20000000f00 */
[----:B------:R-:W2:Y:S01]  /*20c0*/  LDCU.64 UR8, c[0x0][0x390] ;  /* 0x00007200ff0877ac */ /* 0x000ea20008000a00 */
[----:B------:R-:W-:-:S04]  /*20d0*/  LOP3.LUT R2, R5, 0xfffffffc, RZ, 0xc0, !PT ;  /* 0xfffffffc05027812 */ /* 0x000fc800078ec0ff */
[----:B------:R-:W-:Y:S01]  /*20e0*/  IADD3 R2, PT, PT, -R2, RZ, RZ ;  /* 0x000000ff02027210 */ /* 0x000fe20007ffe1ff */
[----:B------:R-:W-:-:S03]  /*20f0*/  IMAD.WIDE.U32 R24, R6, 0x4, R24 ;  /* 0x0000000406187825 */ /* 0x000fc600078e0018 */
[C---:B-1----:R-:W-:Y:S02]  /*2100*/  IADD3 R0, P0, PT, R24.reuse, UR6, RZ ;  /* 0x0000000618007c10 */ /* 0x042fe4000ff1e0ff */
[----:B--2---:R-:W-:Y:S01]  /*2110*/  IADD3 R28, P2, PT, R24, UR8, RZ ;  /* 0x00000008181c7c10 */ /* 0x004fe2000ff5e0ff */
[----:B0-----:R-:W-:Y:S01]  /*2120*/  IMAD.WIDE.U32 R26, R6, 0xc, R26 ;  /* 0x0000000c061a7825 */ /* 0x001fe200078e001a */
[C---:B------:R-:W-:Y:S02]  /*2130*/  IADD3.X R31, PT, PT, R25.reuse, UR7, RZ, P0, !PT ;  /* 0x00000007191f7c10 */ /* 0x040fe400087fe4ff */
[----:B------:R-:W-:Y:S02]  /*2140*/  IADD3.X R29, PT, PT, R25, UR9, RZ, P2, !PT ;  /* 0x00000009191d7c10 */ /* 0x000fe400097fe4ff */
[----:B------:R-:W-:-:S04]  /*2150*/  IADD3 R26, P1, PT, R26, 0x18, RZ ;  /* 0x000000181a1a7810 */ /* 0x000fc80007f3e0ff */
[----:B------:R-:W-:-:S09]  /*2160*/  IADD3.X R27, PT, PT, RZ, R27, RZ, P1, !PT ;  /* 0x0000001bff1b7210 */ /* 0x000fd20000ffe4ff */
.L_x_95:
[----:B------:R-:W-:Y:S02]  /*2170*/  MOV R24, R0 ;  /* 0x0000000000187202 */ /* 0x000fe40000000f00 */
[----:B------:R-:W-:-:S05]  /*2180*/  MOV R25, R31 ;  /* 0x0000001f00197202 */ /* 0x000fca0000000f00 */
        /* <DEDUP_REMOVED lines=24> */
.L_x_70:
[----:B------:R-:W-:Y:S01]  /*2310*/  FMUL.FTZ R36, R31, R32 ;  /* 0x000000201f247220 */ /* 0x000fe20000410000 */
[----:B------:R-:W-:-:S03]  /*2320*/  FMUL.FTZ R0, R32, 0.5 ;  /* 0x3f00000020007820 */ /* 0x000fc60000410000 */
[----:B------:R-:W-:-:S04]  /*2330*/  FFMA R31, -R36, R36, R31 ;  /* 0x00000024241f7223 */ /* 0x000fc8000000011f */
[----:B------:R-:W-:-:S07]  /*2340*/  FFMA R36, R31, R0, R36 ;  /* 0x000000001f247223 */ /* 0x000fce0000000024 */
.L_x_71:
[----:B------:R-:W-:Y:S05]  /*2350*/  BSYNC.RECONVERGENT B2 ;  /* 0x0000000000027941 */ /* 0x000fea0003800200 */
.L_x_69:
        /* <DEDUP_REMOVED lines=16> */
.L_x_73:
[----:B------:R-:W-:Y:S05]  /*2460*/  BSYNC.RECONVERGENT B5 ;  /* 0x0000000000057941 */ /* 0x000fea0003800200 */
.L_x_72:
[-C--:B------:R-:W-:Y:S01]  /*2470*/  FFMA R9, R42, R0.reuse, R9 ;  /* 0x000000002a097223 */ /* 0x080fe20000000009 */
[-C--:B------:R-:W-:Y:S01]  /*2480*/  FFMA R8, R39, R0.reuse, R8 ;  /* 0x0000000027087223 */ /* 0x080fe20000000008 */
[----:B------:R-:W-:-:S07]  /*2490*/  FFMA R7, R40, R0, R7 ;  /* 0x0000000028077223 */ /* 0x000fce0000000007 */
.L_x_68:
[----:B------:R-:W-:Y:S05]  /*24a0*/  BSYNC.RECONVERGENT B4 ;  /* 0x0000000000047941 */ /* 0x000fea0003800200 */
.L_x_67:
        /* <DEDUP_REMOVED lines=22> */
.L_x_77:
[----:B------:R-:W-:Y:S01]  /*2610*/  FMUL.FTZ R36, R31, R32 ;  /* 0x000000201f247220 */ /* 0x000fe20000410000 */
[----:B------:R-:W-:-:S03]  /*2620*/  FMUL.FTZ R0, R32, 0.5 ;  /* 0x3f00000020007820 */ /* 0x000fc60000410000 */
[----:B------:R-:W-:-:S04]  /*2630*/  FFMA R31, -R36, R36, R31 ;  /* 0x00000024241f7223 */ /* 0x000fc8000000011f */
[----:B------:R-:W-:-:S07]  /*2640*/  FFMA R36, R31, R0, R36 ;  /* 0x000000001f247223 */ /* 0x000fce0000000024 */
.L_x_78:
[----:B------:R-:W-:Y:S05]  /*2650*/  BSYNC.RECONVERGENT B2 ;  /* 0x0000000000027941 */ /* 0x000fea0003800200 */
.L_x_76:
        /* <DEDUP_REMOVED lines=16> */
.L_x_80:
[----:B------:R-:W-:Y:S05]  /*2760*/  BSYNC.RECONVERGENT B5 ;  /* 0x0000000000057941 */ /* 0x000fea0003800200 */
.L_x_79:
[-C--:B------:R-:W-:Y:S01]  /*2770*/  FFMA R9, R42, R0.reuse, R9 ;  /* 0x000000002a097223 */ /* 0x080fe20000000009 */
[-C--:B------:R-:W-:Y:S01]  /*2780*/  FFMA R8, R39, R0.reuse, R8 ;  /* 0x0000000027087223 */ /* 0x080fe20000000008 */
[----:B------:R-:W-:-:S07]  /*2790*/  FFMA R7, R40, R0, R7 ;  /* 0x0000000028077223 */ /* 0x000fce0000000007 */
.L_x_75:
[----:B------:R-:W-:Y:S05]  /*27a0*/  BSYNC.RECONVERGENT B4 ;  /* 0x0000000000047941 */ /* 0x000fea0003800200 */
.L_x_74:
        /* <DEDUP_REMOVED lines=22> */
.L_x_84:
[----:B------:R-:W-:Y:S01]  /*2910*/  FMUL.FTZ R36, R31, R32 ;  /* 0x000000201f247220 */ /* 0x000fe20000410000 */
[----:B------:R-:W-:-:S03]  /*2920*/  FMUL.FTZ R0, R32, 0.5 ;  /* 0x3f00000020007820 */ /* 0x000fc60000410000 */
[----:B------:R-:W-:-:S04]  /*2930*/  FFMA R31, -R36, R36, R31 ;  /* 0x00000024241f7223 */ /* 0x000fc8000000011f */
[----:B------:R-:W-:-:S07]  /*2940*/  FFMA R36, R31, R0, R36 ;  /* 0x000000001f247223 */ /* 0x000fce0000000024 */
.L_x_85:
[----:B------:R-:W-:Y:S05]  /*2950*/  BSYNC.RECONVERGENT B2 ;  /* 0x0000000000027941 */ /* 0x000fea0003800200 */
.L_x_83:
        /* <DEDUP_REMOVED lines=16> */
.L_x_87:
[----:B------:R-:W-:Y:S05]  /*2a60*/  BSYNC.RECONVERGENT B5 ;  /* 0x0000000000057941 */ /* 0x000fea0003800200 */
.L_x_86:
[-C--:B------:R-:W-:Y:S01]  /*2a70*/  FFMA R9, R42, R0.reuse, R9 ;  /* 0x000000002a097223 */ /* 0x080fe20000000009 */
[-C--:B------:R-:W-:Y:S01]  /*2a80*/  FFMA R8, R39, R0.reuse, R8 ;  /* 0x0000000027087223 */ /* 0x080fe20000000008 */
[----:B------:R-:W-:-:S07]  /*2a90*/  FFMA R7, R40, R0, R7 ;  /* 0x0000000028077223 */ /* 0x000fce0000000007 */
.L_x_82:
[----:B------:R-:W-:Y:S05]  /*2aa0*/  BSYNC.RECONVERGENT B4 ;  /* 0x0000000000047941 */ /* 0x000fea0003800200 */
.L_x_81:
        /* <DEDUP_REMOVED lines=22> */
.L_x_91:
[----:B------:R-:W-:Y:S01]  /*2c10*/  FMUL.FTZ R36, R31, R32 ;  /* 0x000000201f247220 */ /* 0x000fe20000410000 */
[----:B------:R-:W-:-:S03]  /*2c20*/  FMUL.FTZ R0, R32, 0.5 ;  /* 0x3f00000020007820 */ /* 0x000fc60000410000 */
[----:B------:R-:W-:-:S04]  /*2c30*/  FFMA R31, -R36, R36, R31 ;  /* 0x00000024241f7223 */ /* 0x000fc8000000011f */
[----:B------:R-:W-:-:S07]  /*2c40*/  FFMA R36, R31, R0, R36 ;  /* 0x000000001f247223 */ /* 0x000fce0000000024 */
.L_x_92:
[----:B------:R-:W-:Y:S05]  /*2c50*/  BSYNC.RECONVERGENT B2 ;  /* 0x0000000000027941 */ /* 0x000fea0003800200 */
.L_x_90:
        /* <DEDUP_REMOVED lines=16> */
.L_x_94:
[----:B------:R-:W-:Y:S05]  /*2d60*/  BSYNC.RECONVERGENT B5 ;  /* 0x0000000000057941 */ /* 0x000fea0003800200 */
.L_x_93:
[-C--:B------:R-:W-:Y:S01]  /*2d70*/  FFMA R9, R42, R0.reuse, R9 ;  /* 0x000000002a097223 */ /* 0x080fe20000000009 */
[-C--:B------:R-:W-:Y:S01]  /*2d80*/  FFMA R8, R39, R0.reuse, R8 ;  /* 0x0000000027087223 */ /* 0x080fe20000000008 */
[----:B------:R-:W-:-:S07]  /*2d90*/  FFMA R7, R40, R0, R7 ;  /* 0x0000000028077223 */ /* 0x000fce0000000007 */
.L_x_89:
[----:B------:R-:W-:Y:S05]  /*2da0*/  BSYNC.RECONVERGENT B4 ;  /* 0x0000000000047941 */ /* 0x000fea0003800200 */
.L_x_88:
[----:B------:R-:W-:Y:S02]  /*2db0*/  IADD3 R0, P0, PT, R24, 0x10, RZ ;  /* 0x0000001018007810 */ /* 0x000fe40007f1e0ff */
[----:B------:R-:W-:Y:S02]  /*2dc0*/  IADD3 R26, P1, PT, R26, 0x30, RZ ;  /* 0x000000301a1a7810 */ /* 0x000fe40007f3e0ff */
[----:B------:R-:W-:Y:S02]  /*2dd0*/  IADD3 R28, P3, PT, R28, 0x10, RZ ;  /* 0x000000101c1c7810 */ /* 0x000fe40007f7e0ff */
[----:B------:R-:W-:Y:S02]  /*2de0*/  IADD3.X R31, PT, PT, RZ, R25, RZ, P0, !PT ;  /* 0x00000019ff1f7210 */ /* 0x000fe400007fe4ff */
[----:B------:R-:W-:Y:S02]  /*2df0*/  IADD3.X R27, PT, PT, RZ, R27, RZ, P1, !PT ;  /* 0x0000001bff1b7210 */ /* 0x000fe40000ffe4ff */
[----:B------:R-:W-:-:S02]  /*2e00*/  IADD3.X R29, PT, PT, RZ, R29, RZ, P3, !PT ;  /* 0x0000001dff1d7210 */ /* 0x000fc40001ffe4ff */
[----:B------:R-:W-:Y:S01]  /*2e10*/  IADD3 R6, PT, PT, R6, 0x4, RZ ;  /* 0x0000000406067810 */ /* 0x000fe20007ffe0ff */
[----:B------:R-:W-:Y:S06]  /*2e20*/  @P2 BRA `(.L_x_95) ;  /* 0xfffffff000d02947 */ /* 0x000fec000383ffff */
.L_x_66:
[----:B------:R-:W-:Y:S05]  /*2e30*/  BSYNC.RECONVERGENT B0 ;  /* 0x0000000000007941 */ /* 0x000fea0003800200 */
.L_x_65:
[----:B------:R-:W-:-:S13]  /*2e40*/  ISETP.NE.AND P0, PT, R3, RZ, PT ;  /* 0x000000ff0300720c */ /* 0x000fda0003f05270 */
        /* <DEDUP_REMOVED lines=32> */
.L_x_101:
[----:B------:R-:W-:Y:S01]  /*3050*/  FMUL.FTZ R36, R31, R32 ;  /* 0x000000201f247220 */ /* 0x000fe20000410000 */
[----:B------:R-:W-:-:S03]  /*3060*/  FMUL.FTZ R0, R32, 0.5 ;  /* 0x3f00000020007820 */ /* 0x000fc60000410000 */
[----:B------:R-:W-:-:S04]  /*3070*/  FFMA R25, -R36, R36, R31 ;  /* 0x0000002424197223 */ /* 0x000fc8000000011f */
[----:B------:R-:W-:-:S07]  /*3080*/  FFMA R36, R25, R0, R36 ;  /* 0x0000000019247223 */ /* 0x000fce0000000024 */
.L_x_102:
[----:B------:R-:W-:Y:S05]  /*3090*/  BSYNC.RECONVERGENT B2 ;  /* 0x0000000000027941 */ /* 0x000fea0003800200 */
.L_x_100:
        /* <DEDUP_REMOVED lines=17> */
.L_x_104:
[----:B------:R-:W-:Y:S05]  /*31b0*/  BSYNC.RECONVERGENT B5 ;  /* 0x0000000000057941 */ /* 0x000fea0003800200 */
.L_x_103:
[-C--:B------:R-:W-:Y:S01]  /*31c0*/  FFMA R9, R24, R0.reuse, R9 ;  /* 0x0000000018097223 */ /* 0x080fe20000000009 */
[-C--:B------:R-:W-:Y:S01]  /*31d0*/  FFMA R8, R3, R0.reuse, R8 ;  /* 0x0000000003087223 */ /* 0x080fe20000000008 */
[----:B------:R-:W-:-:S07]  /*31e0*/  FFMA R7, R2, R0, R7 ;  /* 0x0000000002077223 */ /* 0x000fce0000000007 */
.L_x_99:
[----:B------:R-:W-:Y:S05]  /*31f0*/  BSYNC.RECONVERGENT B4 ;  /* 0x0000000000047941 */ /* 0x000fea0003800200 */
.L_x_98:
        /* <DEDUP_REMOVED lines=22> */
.L_x_108:
[----:B------:R-:W-:Y:S01]  /*3360*/  FMUL.FTZ R36, R31, R28 ;  /* 0x0000001c1f247220 */ /* 0x000fe20000410000 */
[----:B------:R-:W-:-:S03]  /*3370*/  FMUL.FTZ R0, R28, 0.5 ;  /* 0x3f0000001c007820 */ /* 0x000fc60000410000 */
[----:B------:R-:W-:-:S04]  /*3380*/  FFMA R25, -R36, R36, R31 ;  /* 0x0000002424197223 */ /* 0x000fc8000000011f */
[----:B------:R-:W-:-:S07]  /*3390*/  FFMA R36, R25, R0, R36 ;  /* 0x0000000019247223 */ /* 0x000fce0000000024 */
.L_x_109:
[----:B------:R-:W-:Y:S05]  /*33a0*/  BSYNC.RECONVERGENT B2 ;  /* 0x0000000000027941 */ /* 0x000fea0003800200 */
.L_x_107:
        /* <DEDUP_REMOVED lines=17> */
.L_x_111:
[----:B------:R-:W-:Y:S05]  /*34c0*/  BSYNC.RECONVERGENT B5 ;  /* 0x0000000000057941 */ /* 0x000fea0003800200 */
.L_x_110:
[-C--:B------:R-:W-:Y:S01]  /*34d0*/  FFMA R9, R24, R0.reuse, R9 ;  /* 0x0000000018097223 */ /* 0x080fe20000000009 */
[-C--:B------:R-:W-:Y:S01]  /*34e0*/  FFMA R8, R3, R0.reuse, R8 ;  /* 0x0000000003087223 */ /* 0x080fe20000000008 */
[----:B------:R-:W-:-:S07]  /*34f0*/  FFMA R7, R2, R0, R7 ;  /* 0x0000000002077223 */ /* 0x000fce0000000007 */
.L_x_106:
[----:B------:R-:W-:Y:S05]  /*3500*/  BSYNC.RECONVERGENT B4 ;  /* 0x0000000000047941 */ /* 0x000fea0003800200 */
.L_x_105:
[----:B------:R-:W-:-:S07]  /*3510*/  IADD3 R6, PT, PT, R6, 0x2, RZ ;  /* 0x0000000206067810 */ /* 0x000fce0007ffe0ff */
.L_x_97:
[----:B------:R-:W-:Y:S05]  /*3520*/  BSYNC.RECONVERGENT B0 ;  /* 0x0000000000007941 */ /* 0x000fea0003800200 */
.L_x_96:
[----:B------:R-:W-:-:S04]  /*3530*/  LOP3.LUT R5, R5, 0x1, RZ, 0xc0, !PT ;  /* 0x0000000105057812 */ /* 0x000fc800078ec0ff */
[----:B------:R-:W-:-:S13]  /*3540*/  ISETP.NE.U32.AND P0, PT, R5, 0x1, PT ;  /* 0x000000010500780c */ /* 0x000fda0003f05070 */
[----:B------:R-:W-:Y:S05]  /*3550*/  @P0 BRA `(.L_x_64) ;  /* 0x0000000000d40947 */ /* 0x000fea0003800000 */
        /* <DEDUP_REMOVED lines=27> */
.L_x_113:
[----:B------:R-:W-:Y:S01]  /*3710*/  FMUL.FTZ R36, R31, R28 ;  /* 0x0000001c1f247220 */ /* 0x000fe20000410000 */
[----:B------:R-:W-:-:S03]  /*3720*/  FMUL.FTZ R0, R28, 0.5 ;  /* 0x3f0000001c007820 */ /* 0x000fc60000410000 */
[----:B------:R-:W-:-:S04]  /*3730*/  FFMA R5, -R36, R36, R31 ;  /* 0x0000002424057223 */ /* 0x000fc8000000011f */
[----:B------:R-:W-:-:S07]  /*3740*/  FFMA R36, R5, R0, R36 ;  /* 0x0000000005247223 */ /* 0x000fce0000000024 */
.L_x_114:
[----:B------:R-:W-:Y:S05]  /*3750*/  BSYNC.RECONVERGENT B0 ;  /* 0x0000000000007941 */ /* 0x000fea0003800200 */
.L_x_112:
        /* <DEDUP_REMOVED lines=17> */
.L_x_116:
[----:B------:R-:W-:Y:S05]  /*3870*/  BSYNC.RECONVERGENT B0 ;  /* 0x0000000000007941 */ /* 0x000fea0003800200 */
.L_x_115:
[-C--:B------:R-:W-:Y:S01]  /*3880*/  FFMA R9, R6, R0.reuse, R9 ;  /* 0x0000000006097223 */ /* 0x080fe20000000009 */
[-C--:B------:R-:W-:Y:S01]  /*3890*/  FFMA R8, R3, R0.reuse, R8 ;  /* 0x0000000003087223 */ /* 0x080fe20000000008 */
[----:B------:R-:W-:-:S07]  /*38a0*/  FFMA R7, R2, R0, R7 ;  /* 0x0000000002077223 */ /* 0x000fce0000000007 */
.L_x_64:
[----:B------:R-:W-:Y:S05]  /*38b0*/  BSYNC.RECONVERGENT B1 ;  /* 0x0000000000017941 */ /* 0x000fea0003800200 */
.L_x_0:
[----:B------:R-:W0:Y:S01]  /*38c0*/  LDC R5, c[0x0][0x3c8] ;  /* 0x0000f200ff057b82 */ /* 0x000e220000000800 */
[----:B------:R-:W-:Y:S01]  /*38d0*/  BSSY.RECONVERGENT B0, `(.L_x_117) ;  /* 0x0000010000007945 */ /* 0x000fe20003800200 */
[----:B0-----:R-:W0:Y:S01]  /*38e0*/  MUFU.RCP R0, R5 ;  /* 0x0000000500007308 */ /* 0x001e220000001000 */
[----:B------:R-:W-:-:S04]  /*38f0*/  FMUL R2, R5, 0.5 ;  /* 0x3f00000005027820 */ /* 0x000fc80000400000 */
[----:B-----5:R-:W-:-:S04]  /*3900*/  FADD R41, R15, R2 ;  /* 0x000000020f297221 */ /* 0x020fc80000000000 */
[----:B------:R-:W1:Y:S01]  /*3910*/  FCHK P0, R41, R5 ;  /* 0x0000000529007302 */ /* 0x000e620000000000 */
[----:B0-----:R-:W-:-:S04]  /*3920*/  FFMA R3, R0, -R5, 1 ;  /* 0x3f80000000037423 */ /* 0x001fc80000000805 */
[----:B------:R-:W-:-:S04]  /*3930*/  FFMA R0, R0, R3, R0 ;  /* 0x0000000300007223 */ /* 0x000fc80000000000 */
[----:B------:R-:W-:-:S04]  /*3940*/  FFMA R4, R41, R0, RZ ;  /* 0x0000000029047223 */ /* 0x000fc800000000ff */
[----:B------:R-:W-:-:S04]  /*3950*/  FFMA R3, R4, -R5, R41 ;  /* 0x8000000504037223 */ /* 0x000fc80000000029 */
[----:B------:R-:W-:Y:S01]  /*3960*/  FFMA R4, R0, R3, R4 ;  /* 0x0000000300047223 */ /* 0x000fe20000000004 */
[----:B-1----:R-:W-:Y:S06]  /*3970*/  @!P0 BRA `(.L_x_118) ;  /* 0x0000000000148947 */ /* 0x002fec0003800000 */
[----:B------:R-:W0:Y:S01]  /*3980*/  LDCU UR4, c[0x0][0x3c8] ;  /* 0x00007900ff0477ac */ /* 0x000e220008000800 */
[----:B------:R-:W-:Y:S02]  /*3990*/  MOV R32, 0x39c0 ;  /* 0x000039c000207802 */ /* 0x000fe40000000f00 */
[----:B0-----:R-:W-:-:S07]  /*39a0*/  MOV R36, UR4 ;  /* 0x0000000400247c02 */ /* 0x001fce0008000f00 */
[----:B------:R-:W-:Y:S05]  /*39b0*/  CALL.REL.NOINC `($__internal_2_$__cuda_sm3x_div_rn_noftz_f32_slowpath) ;  /* 0x0000003000907944 */ /* 0x000fea0003c00000 */
[----:B------:R-:W-:-:S07]  /*39c0*/  MOV R4, R0 ;  /* 0x0000000000047202 */ /* 0x000fce0000000f00 */
.L_x_118:
[----:B------:R-:W-:Y:S05]  /*39d0*/  BSYNC.RECONVERGENT B0 ;  /* 0x0000000000007941 */ /* 0x000fea0003800200 */
.L_x_117:
[----:B------:R-:W0:Y:S01]  /*39e0*/  LDC R6, c[0x0][0x3c8] ;  /* 0x0000f200ff067b82 */ /* 0x000e220000000800 */
[----:B------:R-:W-:Y:S01]  /*39f0*/  FADD R41, R14, R2 ;  /* 0x000000020e297221 */ /* 0x000fe20000000000 */
[----:B------:R-:W-:Y:S01]  /*3a00*/  BSSY.RECONVERGENT B0, `(.L_x_119) ;  /* 0x000000e000007945 */ /* 0x000fe20003800200 */
[----:B0-----:R-:W0:Y:S08]  /*3a10*/  MUFU.RCP R3, R6 ;  /* 0x0000000600037308 */ /* 0x001e300000001000 */
        /* <DEDUP_REMOVED lines=12> */
.L_x_120:
[----:B------:R-:W-:Y:S05]  /*3ae0*/  BSYNC.RECONVERGENT B0 ;  /* 0x0000000000007941 */ /* 0x000fea0003800200 */
.L_x_119:
        /* <DEDUP_REMOVED lines=15> */
.L_x_122:
[----:B------:R-:W-:Y:S05]  /*3be0*/  BSYNC.RECONVERGENT B0 ;  /* 0x0000000000007941 */ /* 0x000fea0003800200 */
.L_x_121:
[----:B------:R-:W0:Y:S01]  /*3bf0*/  LDC.64 R24, c[0x0][0x3a8] ;  /* 0x0000ea00ff187b82 */ /* 0x000e220000000a00 */
[----:B------:R-:W1:Y:S07]  /*3c00*/  LDCU UR4, c[0x0][0x400] ;  /* 0x00008000ff0477ac */ /* 0x000e6e0008000800 */
[----:B------:R-:W2:Y:S01]  /*3c10*/  LDC R29, c[0x0][0x3b0] ;  /* 0x0000ec00ff1d7b82 */ /* 0x000ea20000000800 */
[----:B0-----:R-:W-:-:S05]  /*3c20*/  I2FP.F32.S32 R6, R25 ;  /* 0x0000001900067245 */ /* 0x001fca0000201400 */
[----:B------:R-:W-:Y:S01]  /*3c30*/  FMUL R6, R6, R3 ;  /* 0x0000000306067220 */ /* 0x000fe20000400000 */
[----:B------:R-:W-:Y:S02]  /*3c40*/  I2FP.F32.S32 R3, R24 ;  /* 0x0000001800037245 */ /* 0x000fe40000201400 */
[----:B--2---:R-:W-:-:S03]  /*3c50*/  I2FP.F32.S32 R5, R29 ;  /* 0x0000001d00057245 */ /* 0x004fc60000201400 */
[----:B------:R-:W-:Y:S01]  /*3c60*/  FMUL R3, R3, R4 ;  /* 0x0000000403037220 */ /* 0x000fe20000400000 */
[----:B------:R-:W0:Y:S01]  /*3c70*/  F2I.TRUNC.NTZ R6, R6 ;  /* 0x0000000600067305 */ /* 0x000e22000020f100 */
[----:B------:R-:W-:-:S07]  /*3c80*/  FMUL R26, R5, R0 ;  /* 0x00000000051a7220 */ /* 0x000fce0000400000 */
[----:B------:R-:W2:Y:S01]  /*3c90*/  F2I.TRUNC.NTZ R26, R26 ;  /* 0x0000001a001a7305 */ /* 0x000ea2000020f100 */
[----:B0-----:R-:W-:-:S07]  /*3ca0*/  VIMNMX R0, PT, PT, RZ, R6, !PT ;  /* 0x00000006ff007248 */ /* 0x001fce0007fe0100 */
[----:B------:R-:W0:Y:S01]  /*3cb0*/  F2I.TRUNC.NTZ R3, R3 ;  /* 0x0000000300037305 */ /* 0x000e22000020f100 */
[----:B------:R-:W-:Y:S01]  /*3cc0*/  IMAD R6, R24, R25, RZ ;  /* 0x0000001918067224 */ /* 0x000fe200078e02ff */
[----:B------:R-:W-:Y:S02]  /*3cd0*/  VIADDMNMX R0, R25, 0xffffffff, R0, PT ;  /* 0xffffffff19007846 */ /* 0x000fe40003800100 */
[----:B--2---:R-:W-:-:S04]  /*3ce0*/  VIMNMX R4, PT, PT, RZ, R26, !PT ;  /* 0x0000001aff047248 */ /* 0x004fc80007fe0100 */
[----:B------:R-:W-:Y:S02]  /*3cf0*/  VIADDMNMX R28, R29, 0xffffffff, R4, PT ;  /* 0xffffffff1d1c7846 */ /* 0x000fe40003800104 */
[----:B------:R-:W2:Y:S01]  /*3d00*/  LDC.64 R4, c[0x0][0x3a0] ;  /* 0x0000e800ff047b82 */ /* 0x000ea20000000a00 */
[----:B0-----:R-:W-:Y:S02]  /*3d10*/  VIMNMX R27, PT, PT, RZ, R3, !PT ;  /* 0x00000003ff1b7248 */ /* 0x001fe40007fe0100 */
[----:B------:R-:W-:Y:S02]  /*3d20*/  IMAD R0, R28, R25, R0 ;  /* 0x000000191c007224 */ /* 0x000fe400078e0200 */
[----:B------:R-:W-:Y:S01]  /*3d30*/  IMAD R25, R6, R29, RZ ;  /* 0x0000001d06197224 */ /* 0x000fe200078e02ff */
[----:B------:R-:W-:-:S05]  /*3d40*/  VIADDMNMX R27, R24, 0xffffffff, R27, PT ;  /* 0xffffffff181b7846 */ /* 0x000fca000380011b */
[----:B------:R-:W-:-:S05]  /*3d50*/  IMAD R0, R0, R24, R27 ;  /* 0x0000001800007224 */ /* 0x000fca00078e021b */
[C---:B------:R-:W-:Y:S02]  /*3d60*/  ISETP.GE.AND P0, PT, R0.reuse, R25, PT ;  /* 0x000000190000720c */ /* 0x040fe40003f06270 */
[----:B------:R-:W-:Y:S02]  /*3d70*/  SHF.R.S32.HI R3, RZ, 0x1f, R0 ;  /* 0x0000001fff037819 */ /* 0x000fe40000011400 */
[C---:B------:R-:W-:Y:S02]  /*3d80*/  ISETP.GE.AND P1, PT, R0.reuse, RZ, PT ;  /* 0x000000ff0000720c */ /* 0x040fe40003f26270 */
[----:B------:R-:W-:Y:S02]  /*3d90*/  SEL R0, R0, RZ, !P0 ;  /* 0x000000ff00007207 */ /* 0x000fe40004000000 */
[----:B------:R-:W-:Y:S02]  /*3da0*/  SEL R6, R3, RZ, !P0 ;  /* 0x000000ff03067207 */ /* 0x000fe40004000000 */
[----:B------:R-:W-:-:S02]  /*3db0*/  SEL R3, R0, RZ, P1 ;  /* 0x000000ff00037207 */ /* 0x000fc40000800000 */
[----:B------:R-:W-:-:S03]  /*3dc0*/  SEL R0, R6, RZ, P1 ;  /* 0x000000ff06007207 */ /* 0x000fc60000800000 */
[----:B--2---:R-:W-:-:S04]  /*3dd0*/  IMAD.WIDE.U32 R4, R3, 0xc, R4 ;  /* 0x0000000c03047825 */ /* 0x004fc800078e0004 */
[----:B------:R-:W-:-:S05]  /*3de0*/  IMAD R3, R0, 0xc, RZ ;  /* 0x0000000c00037824 */ /* 0x000fca00078e02ff */
[----:B------:R-:W-:-:S05]  /*3df0*/  IADD3 R5, PT, PT, R5, R3, RZ ;  /* 0x0000000305057210 */ /* 0x000fca0007ffe0ff */
[----:B------:R-:W2:Y:S04]  /*3e00*/  LDG.E R0, desc[UR10][R4.64] ;  /* 0x0000000a04007981 */ /* 0x000ea8000c1e1900 */
[----:B------:R-:W3:Y:S04]  /*3e10*/  LDG.E R3, desc[UR10][R4.64+0x4] ;  /* 0x0000040a04037981 */ /* 0x000ee8000c1e1900 */
[----:B------:R-:W4:Y:S01]  /*3e20*/  LDG.E R6, desc[UR10][R4.64+0x8] ;  /* 0x0000080a04067981 */ /* 0x000f22000c1e1900 */
[----:B-1----:R-:W-:Y:S01]  /*3e30*/  UISETP.NE.AND UP0, UPT, UR4, URZ, UPT ;  /* 0x000000ff0400728c */ /* 0x002fe2000bf05270 */
[----:B------:R-:W-:Y:S01]  /*3e40*/  BSSY.RECONVERGENT B0, `(.L_x_123) ;  /* 0x000011f000007945 */ /* 0x000fe20003800200 */
[C---:B--2---:R-:W-:Y:S01]  /*3e50*/  FFMA R9, R30.reuse, R0, R9 ;  /* 0x000000001e097223 */ /* 0x044fe20000000009 */
[C---:B---3--:R-:W-:Y:S01]  /*3e60*/  FFMA R3, R30.reuse, R3, R8 ;  /* 0x000000031e037223 */ /* 0x048fe20000000008 */
[----:B----4-:R-:W-:-:S05]  /*3e70*/  FFMA R7, R30, R6, R7 ;  /* 0x000000061e077223 */ /* 0x010fca0000000007 */
[----:B------:R-:W-:Y:S05]  /*3e80*/  BRA.U !UP0, `(.L_x_124) ;  /* 0x0000000d08a87547 */ /* 0x000fea000b800000 */
[----:B------:R-:W0:Y:S02]  /*3e90*/  LDC.64 R24, c[0x0][0x3f8] ;  /* 0x0000fe00ff187b82 */ /* 0x000e240000000a00 */
[----:B0-----:R-:W2:Y:S04]  /*3ea0*/  LDG.E R5, desc[UR10][R24.64+0x4] ;  /* 0x0000040a18057981 */ /* 0x001ea8000c1e1900 */
[----:B------:R-:W3:Y:S04]  /*3eb0*/  LDG.E R6, desc[UR10][R24.64] ;  /* 0x0000000a18067981 */ /* 0x000ee8000c1e1900 */
[----:B------:R-:W4:Y:S01]  /*3ec0*/  LDG.E R4, desc[UR10][R24.64+0x8] ;  /* 0x0000080a18047981 */ /* 0x000f22000c1e1900 */
[----:B--2---:R-:W-:-:S04]  /*3ed0*/  FMUL R27, R5, R5 ;  /* 0x00000005051b7220 */ /* 0x004fc80000400000 */
[----:B---3--:R-:W-:-:S04]  /*3ee0*/  FFMA R27, R6, R6, R27 ;  /* 0x00000006061b7223 */ /* 0x008fc8000000001b */
[----:B----4-:R-:W-:-:S04]  /*3ef0*/  FFMA R31, R4, R4, R27 ;  /* 0x00000004041f7223 */ /* 0x010fc8000000001b */
[----:B------:R0:W1:Y:S01]  /*3f00*/  MUFU.RSQ R0, R31 ;  /* 0x0000001f00007308 */ /* 0x0000620000001400 */
[----:B------:R-:W-:-:S04]  /*3f10*/  IADD3 R8, PT, PT, R31, -0xd000000, RZ ;  /* 0xf30000001f087810 */ /* 0x000fc80007ffe0ff */
[----:B------:R-:W-:-:S13]  /*3f20*/  ISETP.GT.U32.AND P0, PT, R8, 0x727fffff, PT ;  /* 0x727fffff0800780c */ /* 0x000fda0003f04070 */
[----:B01----:R-:W-:Y:S05]  /*3f30*/  @!P0 BRA `(.L_x_125) ;  /* 0x0000000000188947 */ /* 0x003fea0003800000 */
[----:B------:R-:W-:Y:S01]  /*3f40*/  BSSY.RECONVERGENT B1, `(.L_x_126) ;  /* 0x0000003000017945 */ /* 0x000fe20003800200 */
[----:B------:R-:W-:-:S07]  /*3f50*/  MOV R0, 0x3f70 ;  /* 0x00003f7000007802 */ /* 0x000fce0000000f00 */
[----:B------:R-:W-:Y:S05]  /*3f60*/  CALL.REL.NOINC `($__internal_1_$__cuda_sm20_sqrt_rn_f32_slowpath) ;  /* 0x0000002800cc7944 */ /* 0x000fea0003c00000 */
[----:B------:R-:W-:Y:S05]  /*3f70*/  BSYNC.RECONVERGENT B1 ;  /* 0x0000000000017941 */ /* 0x000fea0003800200 */
.L_x_126:
[----:B------:R-:W-:Y:S01]  /*3f80*/  MOV R29, R36 ;  /* 0x00000024001d7202 */ /* 0x000fe20000000f00 */
[----:B------:R-:W-:Y:S06]  /*3f90*/  BRA `(.L_x_127) ;  /* 0x0000000000107947 */ /* 0x000fec0003800000 */
.L_x_125:
[----:B------:R-:W-:Y:S01]  /*3fa0*/  FMUL.FTZ R8, R31, R0 ;  /* 0x000000001f087220 */ /* 0x000fe20000410000 */
[----:B------:R-:W-:-:S03]  /*3fb0*/  FMUL.FTZ R0, R0, 0.5 ;  /* 0x3f00000000007820 */ /* 0x000fc60000410000 */
[----:B------:R-:W-:-:S04]  /*3fc0*/  FFMA R29, -R8, R8, R31 ;  /* 0x00000008081d7223 */ /* 0x000fc8000000011f */
[----:B------:R-:W-:-:S07]  /*3fd0*/  FFMA R29, R29, R0, R8 ;  /* 0x000000001d1d7223 */ /* 0x000fce0000000008 */
.L_x_127:
[----:B------:R-:W0:Y:S01]  /*3fe0*/  F2F.F64.F32 R24, R29 ;  /* 0x0000001d00187310 */ /* 0x000e220000201800 */
[----:B------:R-:W-:Y:S01]  /*3ff0*/  UMOV UR4, 0xd9d7bdbb ;  /* 0xd9d7bdbb00047882 */ /* 0x000fe20000000000 */
[----:B------:R-:W-:Y:S02]  /*4000*/  UMOV UR5, 0x3ddb7cdf ;  /* 0x3ddb7cdf00057882 */ /* 0x000fe40000000000 */
[----:B0-----:R-:W-:-:S14]  /*4010*/  DSETP.GT.AND P0, PT, R24, UR4, PT ;  /* 0x0000000418007e2a */ /* 0x001fdc000bf04000 */
[----:B------:R-:W-:Y:S05]  /*4020*/  @!P0 BRA `(.L_x_128) ;  /* 0x00000008007c8947 */ /* 0x000fea0003800000 */
[----:B------:R-:W0:Y:S01]  /*4030*/  MUFU.RCP R25, R16 ;  /* 0x0000001000197308 */ /* 0x000e220000001000 */
[----:B------:R-:W-:Y:S07]  /*4040*/  BSSY.RECONVERGENT B1, `(.L_x_129) ;  /* 0x000000d000017945 */ /* 0x000fee0003800200 */
[----:B------:R-:W1:Y:S01]  /*4050*/  FCHK P0, R9, R16 ;  /* 0x0000001009007302 */ /* 0x000e620000000000 */
[----:B0-----:R-:W-:-:S04]  /*4060*/  FFMA R0, -R16, R25, 1 ;  /* 0x3f80000010007423 */ /* 0x001fc80000000119 */
[----:B------:R-:W-:-:S04]  /*4070*/  FFMA R0, R25, R0, R25 ;  /* 0x0000000019007223 */ /* 0x000fc80000000019 */
[----:B------:R-:W-:-:S04]  /*4080*/  FFMA R27, R9, R0, RZ ;  /* 0x00000000091b7223 */ /* 0x000fc800000000ff */
[----:B------:R-:W-:-:S04]  /*4090*/  FFMA R8, -R16, R27, R9 ;  /* 0x0000001b10087223 */ /* 0x000fc80000000109 */
[----:B------:R-:W-:Y:S01]  /*40a0*/  FFMA R27, R0, R8, R27 ;  /* 0x00000008001b7223 */ /* 0x000fe2000000001b */
[----:B-1----:R-:W-:Y:S06]  /*40b0*/  @!P0 BRA `(.L_x_130) ;  /* 0x0000000000148947 */ /* 0x002fec0003800000 */
[----:B------:R-:W-:Y:S02]  /*40c0*/  MOV R41, R9 ;  /* 0x0000000900297202 */ /* 0x000fe40000000f00 */
[----:B------:R-:W-:Y:S02]  /*40d0*/  MOV R36, R16 ;  /* 0x0000001000247202 */ /* 0x000fe40000000f00 */
[----:B------:R-:W-:-:S07]  /*40e0*/  MOV R32, 0x4100 ;  /* 0x0000410000207802 */ /* 0x000fce0000000f00 */
[----:B------:R-:W-:Y:S05]  /*40f0*/  CALL.REL.NOINC `($__internal_2_$__cuda_sm3x_div_rn_noftz_f32_slowpath) ;  /* 0x0000002800c07944 */ /* 0x000fea0003c00000 */
[----:B------:R-:W-:-:S07]  /*4100*/  MOV R27, R0 ;  /* 0x00000000001b7202 */ /* 0x000fce0000000f00 */
.L_x_130:
[----:B------:R-:W-:Y:S05]  /*4110*/  BSYNC.RECONVERGENT B1 ;  /* 0x0000000000017941 */ /* 0x000fea0003800200 */
.L_x_129:
        /* <DEDUP_REMOVED lines=14> */
.L_x_132:
[----:B------:R-:W-:Y:S05]  /*4200*/  BSYNC.RECONVERGENT B1 ;  /* 0x0000000000017941 */ /* 0x000fea0003800200 */
.L_x_131:
        /* <DEDUP_REMOVED lines=14> */
.L_x_134:
[----:B------:R-:W-:Y:S05]  /*42f0*/  BSYNC.RECONVERGENT B1 ;  /* 0x0000000000017941 */ /* 0x000fea0003800200 */
.L_x_133:
[----:B------:R-:W0:Y:S01]  /*4300*/  MUFU.RCP R31, R16 ;  /* 0x00000010001f7308 */ /* 0x000e220000001000 */
[----:B------:R-:W1:Y:S01]  /*4310*/  LDCU UR4, c[0x0][0x3c4] ;  /* 0x00007880ff0477ac */ /* 0x000e620008000800 */
[----:B------:R-:W-:Y:S01]  /*4320*/  FMUL R41, R30, R29 ;  /* 0x0000001d1e297220 */ /* 0x000fe20000400000 */
[----:B------:R-:W-:Y:S01]  /*4330*/  FMUL R27, R27, 0.5 ;  /* 0x3f0000001b1b7820 */ /* 0x000fe20000400000 */
[----:B------:R-:W-:Y:S01]  /*4340*/  FMUL R8, R8, 0.5 ;  /* 0x3f00000008087820 */ /* 0x000fe20000400000 */
[----:B------:R-:W-:Y:S01]  /*4350*/  FMUL R25, R25, 0.5 ;  /* 0x3f00000019197820 */ /* 0x000fe20000400000 */
[----:B------:R-:W-:Y:S02]  /*4360*/  BSSY.RECONVERGENT B1, `(.L_x_135) ;  /* 0x000000e000017945 */ /* 0x000fe40003800200 */
[----:B------:R-:W2:Y:S01]  /*4370*/  FCHK P0, R41, R16 ;  /* 0x0000001029007302 */ /* 0x000ea20000000000 */
[----:B0-----:R-:W-:Y:S01]  /*4380*/  FFMA R0, -R16, R31, 1 ;  /* 0x3f80000010007423 */ /* 0x001fe2000000011f */
[----:B-1----:R-:W-:Y:S01]  /*4390*/  FFMA R12, R27, UR4, R12 ;  /* 0x000000041b0c7c23 */ /* 0x002fe2000800000c */
[----:B------:R-:W-:-:S02]  /*43a0*/  FFMA R11, R8, UR4, R11 ;  /* 0x00000004080b7c23 */ /* 0x000fc4000800000b */
[----:B------:R-:W-:Y:S01]  /*43b0*/  FFMA R0, R31, R0, R31 ;  /* 0x000000001f007223 */ /* 0x000fe2000000001f */
[----:B------:R-:W-:-:S03]  /*43c0*/  FFMA R10, R25, UR4, R10 ;  /* 0x00000004190a7c23 */ /* 0x000fc6000800000a */
[----:B------:R-:W-:-:S04]  /*43d0*/  FFMA R31, R0, R41, RZ ;  /* 0x00000029001f7223 */ /* 0x000fc800000000ff */
[----:B------:R-:W-:-:S04]  /*43e0*/  FFMA R24, -R16, R31, R41 ;  /* 0x0000001f10187223 */ /* 0x000fc80000000129 */
[----:B------:R-:W-:Y:S01]  /*43f0*/  FFMA R0, R0, R24, R31 ;  /* 0x0000001800007223 */ /* 0x000fe2000000001f */
[----:B--2---:R-:W-:Y:S06]  /*4400*/  @!P0 BRA `(.L_x_136) ;  /* 0x00000000000c8947 */ /* 0x004fec0003800000 */
[----:B------:R-:W-:Y:S02]  /*4410*/  MOV R36, R16 ;  /* 0x0000001000247202 */ /* 0x000fe40000000f00 */
[----:B------:R-:W-:-:S07]  /*4420*/  MOV R32, 0x4440 ;  /* 0x0000444000207802 */ /* 0x000fce0000000f00 */
[----:B------:R-:W-:Y:S05]  /*4430*/  CALL.REL.NOINC `($__internal_2_$__cuda_sm3x_div_rn_noftz_f32_slowpath) ;  /* 0x0000002400f07944 */ /* 0x000fea0003c00000 */
.L_x_136:
[----:B------:R-:W-:Y:S05]  /*4440*/  BSYNC.RECONVERGENT B1 ;  /* 0x0000000000017941 */ /* 0x000fea0003800200 */
.L_x_135:
[----:B------:R-:W0:Y:S01]  /*4450*/  LDCU UR4, c[0x0][0x3c4] ;  /* 0x00007880ff0477ac */ /* 0x000e220008000800 */
[----:B------:R-:W1:Y:S01]  /*4460*/  MUFU.RCP R24, R29 ;  /* 0x0000001d00187308 */ /* 0x000e620000001000 */
[----:B------:R-:W-:Y:S01]  /*4470*/  FMUL R0, R0, 0.5 ;  /* 0x3f00000000007820 */ /* 0x000fe20000400000 */
[----:B------:R-:W-:Y:S03]  /*4480*/  BSSY.RECONVERGENT B1, `(.L_x_137) ;  /* 0x000000e000017945 */ /* 0x000fe60003800200 */
[----:B0-----:R-:W-:Y:S01]  /*4490*/  FMUL R39, R0, UR4 ;  /* 0x0000000400277c20 */ /* 0x001fe20008400000 */
[----:B-1----:R-:W-:-:S03]  /*44a0*/  FFMA R31, R24, -R29, 1 ;  /* 0x3f800000181f7423 */ /* 0x002fc6000000081d */
[----:B------:R-:W-:Y:S01]  /*44b0*/  FMUL R41, R6, R39 ;  /* 0x0000002706297220 */ /* 0x000fe20000400000 */
[----:B------:R-:W-:-:S03]  /*44c0*/  FFMA R6, R24, R31, R24 ;  /* 0x0000001f18067223 */ /* 0x000fc60000000018 */
[----:B------:R-:W0:Y:S01]  /*44d0*/  FCHK P0, R41, R29 ;  /* 0x0000001d29007302 */ /* 0x000e220000000000 */
[----:B------:R-:W-:-:S04]  /*44e0*/  FFMA R0, R41, R6, RZ ;  /* 0x0000000629007223 */ /* 0x000fc800000000ff */
[----:B------:R-:W-:-:S04]  /*44f0*/  FFMA R31, R0, -R29, R41 ;  /* 0x8000001d001f7223 */ /* 0x000fc80000000029 */
[----:B------:R-:W-:Y:S01]  /*4500*/  FFMA R6, R6, R31, R0 ;  /* 0x0000001f06067223 */ /* 0x000fe20000000000 */
[----:B0-----:R-:W-:Y:S06]  /*4510*/  @!P0 BRA `(.L_x_138) ;  /* 0x0000000000108947 */ /* 0x001fec0003800000 */
[----:B------:R-:W-:Y:S02]  /*4520*/  MOV R36, R29 ;  /* 0x0000001d00247202 */ /* 0x000fe40000000f00 */
[----:B------:R-:W-:-:S07]  /*4530*/  MOV R32, 0x4550 ;  /* 0x0000455000207802 */ /* 0x000fce0000000f00 */
[----:B------:R-:W-:Y:S05]  /*4540*/  CALL.REL.NOINC `($__internal_2_$__cuda_sm3x_div_rn_noftz_f32_slowpath) ;  /* 0x0000002400ac7944 */ /* 0x000fea0003c00000 */
[----:B------:R-:W-:-:S07]  /*4550*/  MOV R6, R0 ;  /* 0x0000000000067202 */ /* 0x000fce0000000f00 */
.L_x_138:
[----:B------:R-:W-:Y:S05]  /*4560*/  BSYNC.RECONVERGENT B1 ;  /* 0x0000000000017941 */ /* 0x000fea0003800200 */
.L_x_137:
[----:B------:R-:W0:Y:S01]  /*4570*/  MUFU.RCP R0, R29 ;  /* 0x0000001d00007308 */ /* 0x000e220000001000 */
[----:B------:R-:W-:Y:S01]  /*4580*/  FMUL R41, R5, R39 ;  /* 0x0000002705297220 */ /* 0x000fe20000400000 */
[----:B------:R-:W-:Y:S06]  /*4590*/  BSSY.RECONVERGENT B1, `(.L_x_139) ;  /* 0x000000c000017945 */ /* 0x000fec0003800200 */
[----:B------:R-:W1:Y:S01]  /*45a0*/  FCHK P0, R41, R29 ;  /* 0x0000001d29007302 */ /* 0x000e620000000000 */
[----:B0-----:R-:W-:-:S04]  /*45b0*/  FFMA R31, R0, -R29, 1 ;  /* 0x3f800000001f7423 */ /* 0x001fc8000000081d */
[----:B------:R-:W-:-:S04]  /*45c0*/  FFMA R5, R0, R31, R0 ;  /* 0x0000001f00057223 */ /* 0x000fc80000000000 */
[----:B------:R-:W-:-:S04]  /*45d0*/  FFMA R0, R5, R41, RZ ;  /* 0x0000002905007223 */ /* 0x000fc800000000ff */
[----:B------:R-:W-:-:S04]  /*45e0*/  FFMA R31, R0, -R29, R41 ;  /* 0x8000001d001f7223 */ /* 0x000fc80000000029 */
[----:B------:R-:W-:Y:S01]  /*45f0*/  FFMA R5, R5, R31, R0 ;  /* 0x0000001f05057223 */ /* 0x000fe20000000000 */
[----:B-1----:R-:W-:Y:S06]  /*4600*/  @!P0 BRA `(.L_x_140) ;  /* 0x0000000000108947 */ /* 0x002fec0003800000 */
[----:B------:R-:W-:Y:S02]  /*4610*/  MOV R36, R29 ;  /* 0x0000001d00247202 */ /* 0x000fe40000000f00 */
[----:B------:R-:W-:-:S07]  /*4620*/  MOV R32, 0x4640 ;  /* 0x0000464000207802 */ /* 0x000fce0000000f00 */
[----:B------:R-:W-:Y:S05]  /*4630*/  CALL.REL.NOINC `($__internal_2_$__cuda_sm3x_div_rn_noftz_f32_slowpath) ;  /* 0x0000002400707944 */ /* 0x000fea0003c00000 */
[----:B------:R-:W-:-:S07]  /*4640*/  MOV R5, R0 ;  /* 0x0000000000057202 */ /* 0x000fce0000000f00 */
.L_x_140:
[----:B------:R-:W-:Y:S05]  /*4650*/  BSYNC.RECONVERGENT B1 ;  /* 0x0000000000017941 */ /* 0x000fea0003800200 */
.L_x_139:
        /* <DEDUP_REMOVED lines=14> */
.L_x_142:
[----:B------:R-:W-:Y:S05]  /*4740*/  BSYNC.RECONVERGENT B1 ;  /* 0x0000000000017941 */ /* 0x000fea0003800200 */
.L_x_141:
[-C--:B------:R-:W-:Y:S01]  /*4750*/  FMUL R29, R5, R5.reuse ;  /* 0x00000005051d7220 */ /* 0x080fe20000400000 */
[----:B------:R-:W-:Y:S01]  /*4760*/  UMOV UR4, 0x40000000 ;  /* 0x4000000000047882 */ /* 0x000fe20000000000 */
[-C--:B------:R-:W-:Y:S01]  /*4770*/  FMUL R24, R10, R5.reuse ;  /* 0x000000050a187220 */ /* 0x080fe20000400000 */
[----:B------:R-:W-:Y:S01]  /*4780*/  MOV R37, UR4 ;  /* 0x0000000400257c02 */ /* 0x000fe20008000f00 */
[----:B------:R-:W-:Y:S01]  /*4790*/  FFMA R29, R6, R6, R29 ;  /* 0x00000006061d7223 */ /* 0x000fe2000000001d */
[----:B------:R-:W-:Y:S01]  /*47a0*/  FMUL R31, R12, R4 ;  /* 0x000000040c1f7220 */ /* 0x000fe20000400000 */
[----:B------:R-:W-:Y:S01]  /*47b0*/  FMUL R33, R11, R6 ;  /* 0x000000060b217220 */ /* 0x000fe20000400000 */
[----:B------:R-:W-:Y:S01]  /*47c0*/  BSSY.RECONVERGENT B1, `(.L_x_143) ;  /* 0x0000014000017945 */ /* 0x000fe20003800200 */
[----:B------:R-:W-:Y:S01]  /*47d0*/  FFMA R29, R4, R4, R29 ;  /* 0x00000004041d7223 */ /* 0x000fe2000000001d */
[----:B------:R-:W-:Y:S01]  /*47e0*/  FFMA R26, R10, R6, -R31 ;  /* 0x000000060a1a7223 */ /* 0x000fe2000000081f */
[----:B------:R-:W-:-:S02]  /*47f0*/  FFMA R33, R12, R5, -R33 ;  /* 0x000000050c217223 */ /* 0x000fc40000000821 */
[----:B------:R-:W-:Y:S01]  /*4800*/  FADD R36, R29, 1 ;  /* 0x3f8000001d247421 */ /* 0x000fe20000000000 */
[----:B------:R-:W-:-:S03]  /*4810*/  FADD R26, R11, R26 ;  /* 0x0000001a0b1a7221 */ /* 0x000fc60000000000 */
[----:B------:R-:W0:Y:S08]  /*4820*/  MUFU.RCP R0, R36 ;  /* 0x0000002400007308 */ /* 0x000e300000001000 */
[----:B------:R-:W1:Y:S01]  /*4830*/  FCHK P0, R37, R36 ;  /* 0x0000002425007302 */ /* 0x000e620000000000 */
[----:B0-----:R-:W-:-:S04]  /*4840*/  FFMA R29, -R36, R0, 1 ;  /* 0x3f800000241d7423 */ /* 0x001fc80000000100 */
[----:B------:R-:W-:Y:S01]  /*4850*/  FFMA R0, R0, R29, R0 ;  /* 0x0000001d00007223 */ /* 0x000fe20000000000 */
[----:B------:R-:W-:Y:S01]  /*4860*/  FFMA R29, R11, R4, -R24 ;  /* 0x000000040b1d7223 */ /* 0x000fe20000000818 */
[----:B------:R-:W-:Y:S02]  /*4870*/  FADD R24, R10, R33 ;  /* 0x000000210a187221 */ /* 0x000fe40000000000 */
[----:B------:R-:W-:-:S04]  /*4880*/  FFMA R35, R0, 2, RZ ;  /* 0x4000000000237823 */ /* 0x000fc800000000ff */
[----:B------:R-:W-:-:S04]  /*4890*/  FFMA R28, -R36, R35, 2 ;  /* 0x40000000241c7423 */ /* 0x000fc80000000123 */
[----:B------:R-:W-:Y:S01]  /*48a0*/  FFMA R0, R0, R28, R35 ;  /* 0x0000001c00007223 */ /* 0x000fe20000000023 */
[----:B------:R-:W-:Y:S01]  /*48b0*/  FADD R28, R12, R29 ;  /* 0x0000001d0c1c7221 */ /* 0x000fe20000000000 */
[----:B-1----:R-:W-:Y:S06]  /*48c0*/  @!P0 BRA `(.L_x_144) ;  /* 0x00000000000c8947 */ /* 0x002fec0003800000 */
[----:B------:R-:W-:Y:S01]  /*48d0*/  HFMA2 R41, -RZ, RZ, 2, 0 ;  /* 0x40000000ff297431 */ /* 0x000fe200000001ff */
[----:B------:R-:W-:-:S07]  /*48e0*/  MOV R32, 0x4900 ;  /* 0x0000490000207802 */ /* 0x000fce0000000f00 */
[----:B------:R-:W-:Y:S05]  /*48f0*/  CALL.REL.NOINC `($__internal_2_$__cuda_sm3x_div_rn_noftz_f32_slowpath) ;  /* 0x0000002000c07944 */ /* 0x000fea0003c00000 */
.L_x_144:
[----:B------:R-:W-:Y:S05]  /*4900*/  BSYNC.RECONVERGENT B1 ;  /* 0x0000000000017941 */ /* 0x000fea0003800200 */
.L_x_143:
[----:B------:R-:W0:Y:S01]  /*4910*/  LDCU UR4, c[0x0][0x3c4] ;  /* 0x00007880ff0477ac */ /* 0x000e220008000800 */
[C---:B------:R-:W-:Y:S01]  /*4920*/  FMUL R29, R0.reuse, R5 ;  /* 0x00000005001d7220 */ /* 0x040fe20000400000 */
[C---:B------:R-:W-:Y:S01]  /*4930*/  FMUL R31, R0.reuse, R4 ;  /* 0x00000004001f7220 */ /* 0x040fe20000400000 */
[----:B------:R-:W-:Y:S02]  /*4940*/  FMUL R5, R0, R6 ;  /* 0x0000000600057220 */ /* 0x000fe40000400000 */
[----:B------:R-:W-:Y:S01]  /*4950*/  FMUL R33, R24, R29 ;  /* 0x0000001d18217220 */ /* 0x000fe20000400000 */
[----:B------:R-:W-:Y:S01]  /*4960*/  FMUL R35, R28, R31 ;  /* 0x0000001f1c237220 */ /* 0x000fe20000400000 */
[C---:B------:R-:W-:Y:S02]  /*4970*/  FMUL R37, R26.reuse, R5 ;  /* 0x000000051a257220 */ /* 0x040fe40000400000 */
[----:B------:R-:W-:Y:S01]  /*4980*/  FFMA R33, R26, R31, -R33 ;  /* 0x0000001f1a217223 */ /* 0x000fe20000000821 */
[----:B------:R-:W-:Y:S01]  /*4990*/  FFMA R24, R24, R5, -R35 ;  /* 0x0000000518187223 */ /* 0x000fe20000000823 */
[----:B------:R-:W-:-:S02]  /*49a0*/  FFMA R37, R28, R29, -R37 ;  /* 0x0000001d1c257223 */ /* 0x000fc40000000825 */
[----:B------:R-:W-:Y:S01]  /*49b0*/  FADD R12, R12, R33 ;  /* 0x000000210c0c7221 */ /* 0x000fe20000000000 */
[----:B------:R-:W-:Y:S01]  /*49c0*/  FADD R11, R11, R24 ;  /* 0x000000180b0b7221 */ /* 0x000fe20000000000 */
[----:B------:R-:W-:Y:S02]  /*49d0*/  FADD R10, R10, R37 ;  /* 0x000000250a0a7221 */ /* 0x000fe40000000000 */
[----:B0-----:R-:W-:Y:S01]  /*49e0*/  FFMA R12, R27, UR4, R12 ;  /* 0x000000041b0c7c23 */ /* 0x001fe2000800000c */
[----:B------:R-:W-:Y:S01]  /*49f0*/  FFMA R11, R8, UR4, R11 ;  /* 0x00000004080b7c23 */ /* 0x000fe2000800000b */
[----:B------:R-:W-:Y:S01]  /*4a00*/  FFMA R10, R25, UR4, R10 ;  /* 0x00000004190a7c23 */ /* 0x000fe2000800000a */
[----:B------:R-:W-:Y:S06]  /*4a10*/  BRA `(.L_x_145) ;  /* 0x0000000400847947 */ /* 0x000fec0003800000 */
.L_x_128:
        /* <DEDUP_REMOVED lines=14> */
.L_x_147:
[----:B------:R-:W-:Y:S05]  /*4b00*/  BSYNC.RECONVERGENT B1 ;  /* 0x0000000000017941 */ /* 0x000fea0003800200 */
.L_x_146:
        /* <DEDUP_REMOVED lines=14> */
.L_x_149:
[----:B------:R-:W-:Y:S05]  /*4bf0*/  BSYNC.RECONVERGENT B1 ;  /* 0x0000000000017941 */ /* 0x000fea0003800200 */
.L_x_148:
        /* <DEDUP_REMOVED lines=13> */
.L_x_151:
[----:B------:R-:W-:Y:S05]  /*4cd0*/  BSYNC.RECONVERGENT B1 ;  /* 0x0000000000017941 */ /* 0x000fea0003800200 */
.L_x_150:
[----:B------:R-:W0:Y:S02]  /*4ce0*/  LDCU UR4, c[0x0][0x3c4] ;  /* 0x00007880ff0477ac */ /* 0x000e240008000800 */
[----:B0-----:R-:W-:Y:S01]  /*4cf0*/  FFMA R12, R5, UR4, R12 ;  /* 0x00000004050c7c23 */ /* 0x001fe2000800000c */
[----:B------:R-:W-:Y:S01]  /*4d00*/  FFMA R11, R4, UR4, R11 ;  /* 0x00000004040b7c23 */ /* 0x000fe2000800000b */
[----:B------:R-:W-:Y:S01]  /*4d10*/  FFMA R10, R0, UR4, R10 ;  /* 0x00000004000a7c23 */ /* 0x000fe2000800000a */
[----:B------:R-:W-:Y:S06]  /*4d20*/  BRA `(.L_x_145) ;  /* 0x0000000000c07947 */ /* 0x000fec0003800000 */
.L_x_124:
        /* <DEDUP_REMOVED lines=14> */
.L_x_153:
[----:B------:R-:W-:Y:S05]  /*4e10*/  BSYNC.RECONVERGENT B1 ;  /* 0x0000000000017941 */ /* 0x000fea0003800200 */
.L_x_152:
        /* <DEDUP_REMOVED lines=14> */
.L_x_155:
[----:B------:R-:W-:Y:S05]  /*4f00*/  BSYNC.RECONVERGENT B1 ;  /* 0x0000000000017941 */ /* 0x000fea0003800200 */
.L_x_154:
        /* <DEDUP_REMOVED lines=13> */
.L_x_157:
[----:B------:R-:W-:Y:S05]  /*4fe0*/  BSYNC.RECONVERGENT B1 ;  /* 0x0000000000017941 */ /* 0x000fea0003800200 */
.L_x_156:
[----:B------:R-:W0:Y:S02]  /*4ff0*/  LDCU UR4, c[0x0][0x3c4] ;  /* 0x00007880ff0477ac */ /* 0x000e240008000800 */
[----:B0-----:R-:W-:Y:S01]  /*5000*/  FFMA R12, R5, UR4, R12 ;  /* 0x00000004050c7c23 */ /* 0x001fe2000800000c */
[----:B------:R-:W-:Y:S01]  /*5010*/  FFMA R11, R4, UR4, R11 ;  /* 0x00000004040b7c23 */ /* 0x000fe2000800000b */
[----:B------:R-:W-:-:S07]  /*5020*/  FFMA R10, R0, UR4, R10 ;  /* 0x00000004000a7c23 */ /* 0x000fce000800000a */
.L_x_145:
[----:B------:R-:W-:Y:S05]  /*5030*/  BSYNC.RECONVERGENT B0 ;  /* 0x0000000000007941 */ /* 0x000fea0003800200 */
.L_x_123:
        /* <DEDUP_REMOVED lines=14> */
.L_x_159:
[----:B------:R-:W-:Y:S05]  /*5120*/  BSYNC.RECONVERGENT B0 ;  /* 0x0000000000007941 */ /* 0x000fea0003800200 */
.L_x_158:
        /* <DEDUP_REMOVED lines=14> */
.L_x_161:
[----:B------:R-:W-:Y:S05]  /*5210*/  BSYNC.RECONVERGENT B0 ;  /* 0x0000000000007941 */ /* 0x000fea0003800200 */
.L_x_160:
        /* <DEDUP_REMOVED lines=14> */
.L_x_163:
[----:B------:R-:W-:Y:S05]  /*5300*/  BSYNC.RECONVERGENT B0 ;  /* 0x0000000000007941 */ /* 0x000fea0003800200 */
.L_x_162:
[----:B------:R-:W-:Y:S01]  /*5310*/  FMUL R7, R11, R11 ;  /* 0x0000000b0b077220 */ /* 0x000fe20000400000 */
[----:B------:R-:W-:Y:S03]  /*5320*/  BSSY.RECONVERGENT B0, `(.L_x_164) ;  /* 0x000000e000007945 */ /* 0x000fe60003800200 */
        /* <DEDUP_REMOVED lines=9> */
.L_x_165:
[----:B------:R-:W-:Y:S01]  /*53c0*/  FMUL.FTZ R36, R31, R0 ;  /* 0x000000001f247220 */ /* 0x000fe20000410000 */
[----:B------:R-:W-:-:S03]  /*53d0*/  FMUL.FTZ R0, R0, 0.5 ;  /* 0x3f00000000007820 */ /* 0x000fc60000410000 */
[----:B------:R-:W-:-:S04]  /*53e0*/  FFMA R7, -R36, R36, R31 ;  /* 0x0000002424077223 */ /* 0x000fc8000000011f */
[----:B------:R-:W-:-:S07]  /*53f0*/  FFMA R36, R7, R0, R36 ;  /* 0x0000000007247223 */ /* 0x000fce0000000024 */
.L_x_166:
[----:B------:R-:W-:Y:S05]  /*5400*/  BSYNC.RECONVERGENT B0 ;  /* 0x0000000000007941 */ /* 0x000fea0003800200 */
.L_x_164:
[----:B------:R-:W-:Y:S01]  /*5410*/  FSETP.GEU.AND P0, PT, R36, 50, PT ;  /* 0x424800002400780b */ /* 0x000fe20003f0e000 */
[----:B------:R-:W-:-:S12]  /*5420*/  BSSY.RECONVERGENT B0, `(.L_x_167) ;  /* 0x000002a000007945 */ /* 0x000fd80003800200 */
[----:B------:R-:W-:Y:S05]  /*5430*/  @P0 BRA `(.L_x_168) ;  /* 0x0000000000a00947 */ /* 0x000fea0003800000 */
[----:B------:R-:W0:Y:S01]  /*5440*/  LDCU UR4, c[0x0][0x3c4] ;  /* 0x00007880ff0477ac */ /* 0x000e220008000800 */
[----:B------:R-:W-:Y:S01]  /*5450*/  BSSY.RECONVERGENT B1, `(.L_x_169) ;  /* 0x0000012000017945 */ /* 0x000fe20003800200 */
[----:B0-----:R-:W-:Y:S01]  /*5460*/  FFMA R11, R4, UR4, R11 ;  /* 0x00000004040b7c23 */ /* 0x001fe2000800000b */
[----:B------:R-:W-:Y:S01]  /*5470*/  FFMA R12, R5, UR4, R12 ;  /* 0x00000004050c7c23 */ /* 0x000fe2000800000c */
[----:B------:R-:W-:Y:S02]  /*5480*/  FFMA R10, R3, UR4, R10 ;  /* 0x00000004030a7c23 */ /* 0x000fe4000800000a */
[----:B------:R-:W-:-:S04]  /*5490*/  FMUL R5, R11, R11 ;  /* 0x0000000b0b057220 */ /* 0x000fc80000400000 */
        /* <DEDUP_REMOVED lines=9> */
.L_x_170:
[----:B------:R-:W-:Y:S01]  /*5530*/  FMUL.FTZ R36, R31, R0 ;  /* 0x000000001f247220 */ /* 0x000fe20000410000 */
[----:B------:R-:W-:-:S03]  /*5540*/  FMUL.FTZ R0, R0, 0.5 ;  /* 0x3f00000000007820 */ /* 0x000fc60000410000 */
[----:B------:R-:W-:-:S04]  /*5550*/  FFMA R3, -R36, R36, R31 ;  /* 0x0000002424037223 */ /* 0x000fc8000000011f */
[----:B------:R-:W-:-:S07]  /*5560*/  FFMA R36, R3, R0, R36 ;  /* 0x0000000003247223 */ /* 0x000fce0000000024 */
.L_x_171:
[----:B------:R-:W-:Y:S05]  /*5570*/  BSYNC.RECONVERGENT B1 ;  /* 0x0000000000017941 */ /* 0x000fea0003800200 */
.L_x_169:
[----:B------:R-:W-:-:S13]  /*5580*/  FSETP.GT.AND P0, PT, R36, 50, PT ;  /* 0x424800002400780b */ /* 0x000fda0003f04000 */
[----:B------:R-:W-:Y:S05]  /*5590*/  @!P0 BRA `(.L_x_168) ;  /* 0x0000000000488947 */ /* 0x000fea0003800000 */
[----:B------:R-:W0:Y:S01]  /*55a0*/  MUFU.RCP R3, R36 ;  /* 0x0000002400037308 */ /* 0x000e220000001000 */
[----:B------:R-:W-:Y:S01]  /*55b0*/  UMOV UR4, 0x42480000 ;  /* 0x4248000000047882 */ /* 0x000fe20000000000 */
[----:B------:R-:W-:Y:S01]  /*55c0*/  BSSY.RECONVERGENT B1, `(.L_x_172) ;  /* 0x000000c000017945 */ /* 0x000fe20003800200 */
[----:B------:R-:W-:-:S05]  /*55d0*/  MOV R5, UR4 ;  /* 0x0000000400057c02 */ /* 0x000fca0008000f00 */
[----:B------:R-:W1:Y:S01]  /*55e0*/  FCHK P0, R5, R36 ;  /* 0x0000002405007302 */ /* 0x000e620000000000 */
[----:B0-----:R-:W-:-:S04]  /*55f0*/  FFMA R0, R3, -R36, 1 ;  /* 0x3f80000003007423 */ /* 0x001fc80000000824 */
[----:B------:R-:W-:-:S04]  /*5600*/  FFMA R0, R3, R0, R3 ;  /* 0x0000000003007223 */ /* 0x000fc80000000003 */
[----:B------:R-:W-:-:S04]  /*5610*/  FFMA R3, R0, 50, RZ ;  /* 0x4248000000037823 */ /* 0x000fc800000000ff */
[----:B------:R-:W-:-:S04]  /*5620*/  FFMA R4, R3, -R36, 50 ;  /* 0x4248000003047423 */ /* 0x000fc80000000824 */
[----:B------:R-:W-:Y:S01]  /*5630*/  FFMA R0, R0, R4, R3 ;  /* 0x0000000400007223 */ /* 0x000fe20000000003 */
[----:B-1----:R-:W-:Y:S06]  /*5640*/  @!P0 BRA `(.L_x_173) ;  /* 0x00000000000c8947 */ /* 0x002fec0003800000 */
[----:B------:R-:W-:Y:S01]  /*5650*/  HFMA2 R41, -RZ, RZ, 3.140625, 0 ;  /* 0x42480000ff297431 */ /* 0x000fe200000001ff */
[----:B------:R-:W-:-:S07]  /*5660*/  MOV R32, 0x5680 ;  /* 0x0000568000207802 */ /* 0x000fce0000000f00 */
[----:B------:R-:W-:Y:S05]  /*5670*/  CALL.REL.NOINC `($__internal_2_$__cuda_sm3x_div_rn_noftz_f32_slowpath) ;  /* 0x0000001400607944 */ /* 0x000fea0003c00000 */
.L_x_173:
[----:B------:R-:W-:Y:S05]  /*5680*/  BSYNC.RECONVERGENT B1 ;  /* 0x0000000000017941 */ /* 0x000fea0003800200 */
.L_x_172:
[-C--:B------:R-:W-:Y:S01]  /*5690*/  FMUL R12, R12, R0.reuse ;  /* 0x000000000c0c7220 */ /* 0x080fe20000400000 */
[-C--:B------:R-:W-:Y:S01]  /*56a0*/  FMUL R11, R11, R0.reuse ;  /* 0x000000000b0b7220 */ /* 0x080fe20000400000 */
[----:B------:R-:W-:-:S07]  /*56b0*/  FMUL R10, R10, R0 ;  /* 0x000000000a0a7220 */ /* 0x000fce0000400000 */
.L_x_168:
[----:B------:R-:W-:Y:S05]  /*56c0*/  BSYNC.RECONVERGENT B0 ;  /* 0x0000000000007941 */ /* 0x000fea0003800200 */
.L_x_167:
[----:B------:R-:W0:Y:S01]  /*56d0*/  LDCU UR4, c[0x0][0x3e0] ;  /* 0x00007c00ff0477ac */ /* 0x000e220008000800 */
[----:B------:R-:W-:Y:S01]  /*56e0*/  BSSY.RECONVERGENT B0, `(.L_x_174) ;  /* 0x00000bf000007945 */ /* 0x000fe20003800200 */
[----:B------:R-:W1:Y:S01]  /*56f0*/  LDCU UR5, c[0x0][0x3c4] ;  /* 0x00007880ff0577ac */ /* 0x000e620008000800 */
[----:B0-----:R-:W-:Y:S01]  /*5700*/  UISETP.NE.AND UP0, UPT, UR4, URZ, UPT ;  /* 0x000000ff0400728c */ /* 0x001fe2000bf05270 */
[----:B-1----:R-:W-:Y:S01]  /*5710*/  FFMA R15, R12, UR5, R15 ;  /* 0x000000050c0f7c23 */ /* 0x002fe2000800000f */
[----:B------:R-:W-:Y:S01]  /*5720*/  FFMA R3, R11, UR5, R14 ;  /* 0x000000050b037c23 */ /* 0x000fe2000800000e */
[----:B------:R-:W-:-:S06]  /*5730*/  FFMA R13, R10, UR5, R13 ;  /* 0x000000050a0d7c23 */ /* 0x000fcc000800000d */
[----:B------:R-:W-:Y:S05]  /*5740*/  BRA.U UP0, `(.L_x_175) ;  /* 0x0000000100e07547 */ /* 0x000fea000b800000 */
[----:B------:R-:W-:Y:S01]  /*5750*/  FSETP.GEU.AND P0, PT, R15, -R2, PT ;  /* 0x800000020f00720b */ /* 0x000fe20003f0e000 */
[----:B------:R-:W-:-:S12]  /*5760*/  BSSY.RECONVERGENT B1, `(.L_x_176) ;  /* 0x0000011000017945 */ /* 0x000fd80003800200 */
[----:B------:R-:W-:Y:S05]  /*5770*/  @P0 BRA `(.L_x_177) ;  /* 0x00000000001c0947 */ /* 0x000fea0003800000 */
[----:B------:R-:W0:Y:S02]  /*5780*/  LDC.64 R4, c[0x0][0x3d0] ;  /* 0x0000f400ff047b82 */ /* 0x000e240000000a00 */
[----:B0-----:R-:W2:Y:S02]  /*5790*/  LDG.E R4, desc[UR10][R4.64] ;  /* 0x0000000a04047981 */ /* 0x001ea4000c1e1900 */
[----:B--2---:R-:W-:-:S13]  /*57a0*/  ISETP.NE.AND P0, PT, R4, RZ, PT ;  /* 0x000000ff0400720c */ /* 0x004fda0003f05270 */
[----:B------:R-:W-:Y:S01]  /*57b0*/  @P0 FADD R15, R2, -0.0099999997764825820923 ;  /* 0xbc23d70a020f0421 */ /* 0x000fe20000000000 */
[----:B------:R-:W-:Y:S01]  /*57c0*/  @!P0 FMUL R12, R12, -0.80000001192092895508 ;  /* 0xbf4ccccd0c0c8820 */ /* 0x000fe20000400000 */
[----:B------:R-:W-:Y:S01]  /*57d0*/  @!P0 FADD R15, -R2, -RZ ;  /* 0x800000ff020f8221 */ /* 0x000fe20000000100 */
[----:B------:R-:W-:Y:S06]  /*57e0*/  BRA `(.L_x_178) ;  /* 0x0000000000207947 */ /* 0x000fec0003800000 */
.L_x_177:
[----:B------:R-:W-:-:S13]  /*57f0*/  FSETP.GT.AND P0, PT, R15, R2, PT ;  /* 0x000000020f00720b */ /* 0x000fda0003f04000 */
[----:B------:R-:W-:Y:S05]  /*5800*/  @!P0 BRA `(.L_x_178) ;  /* 0x0000000000188947 */ /* 0x000fea0003800000 */
[----:B------:R-:W0:Y:S02]  /*5810*/  LDC.64 R4, c[0x0][0x3d0] ;  /* 0x0000f400ff047b82 */ /* 0x000e240000000a00 */
[----:B0-----:R-:W2:Y:S02]  /*5820*/  LDG.E R4, desc[UR10][R4.64+0x4] ;  /* 0x0000040a04047981 */ /* 0x001ea4000c1e1900 */
[----:B--2---:R-:W-:-:S13]  /*5830*/  ISETP.NE.AND P0, PT, R4, RZ, PT ;  /* 0x000000ff0400720c */ /* 0x004fda0003f05270 */
[----:B------:R-:W-:Y:S01]  /*5840*/  @P0 FADD R15, -R2, 0.0099999997764825820923 ;  /* 0x3c23d70a020f0421 */ /* 0x000fe20000000100 */
[----:B------:R-:W-:Y:S01]  /*5850*/  @!P0 FMUL R12, R12, -0.80000001192092895508 ;  /* 0xbf4ccccd0c0c8820 */ /* 0x000fe20000400000 */
[----:B------:R-:W-:-:S07]  /*5860*/  @!P0 MOV R15, R2 ;  /* 0x00000002000f8202 */ /* 0x000fce0000000f00 */
.L_x_178:
[----:B------:R-:W-:Y:S05]  /*5870*/  BSYNC.RECONVERGENT B1 ;  /* 0x0000000000017941 */ /* 0x000fea0003800200 */
.L_x_176:
[----:B------:R-:W-:Y:S01]  /*5880*/  FSETP.GEU.AND P0, PT, R3, -R2, PT ;  /* 0x800000020300720b */ /* 0x000fe20003f0e000 */
[----:B------:R-:W-:-:S12]  /*5890*/  BSSY.RECONVERGENT B1, `(.L_x_179) ;  /* 0x0000011000017945 */ /* 0x000fd80003800200 */
[----:B------:R-:W-:Y:S05]  /*58a0*/  @P0 BRA `(.L_x_180) ;  /* 0x00000000001c0947 */ /* 0x000fea0003800000 */
[----:B------:R-:W0:Y:S02]  /*58b0*/  LDC.64 R4, c[0x0][0x3d0] ;  /* 0x0000f400ff047b82 */ /* 0x000e240000000a00 */
[----:B0-----:R-:W2:Y:S02]  /*58c0*/  LDG.E R4, desc[UR10][R4.64+0x8] ;  /* 0x0000080a04047981 */ /* 0x001ea4000c1e1900 */
[----:B--2---:R-:W-:-:S13]  /*58d0*/  ISETP.NE.AND P0, PT, R4, RZ, PT ;  /* 0x000000ff0400720c */ /* 0x004fda0003f05270 */
[C---:B------:R-:W-:Y:S01]  /*58e0*/  @P0 FADD R3, R2.reuse, -0.0099999997764825820923 ;  /* 0xbc23d70a02030421 */ /* 0x040fe20000000000 */
[----:B------:R-:W-:Y:S01]  /*58f0*/  @!P0 FMUL R11, R11, -0.80000001192092895508 ;  /* 0xbf4ccccd0b0b8820 */ /* 0x000fe20000400000 */
[----:B------:R-:W-:Y:S01]  /*5900*/  @!P0 FADD R3, -R2, -RZ ;  /* 0x800000ff02038221 */ /* 0x000fe20000000100 */
[----:B------:R-:W-:Y:S06]  /*5910*/  BRA `(.L_x_181) ;  /* 0x0000000000207947 */ /* 0x000fec0003800000 */
.L_x_180:
        /* <DEDUP_REMOVED lines=8> */
.L_x_181:
[----:B------:R-:W-:Y:S05]  /*59a0*/  BSYNC.RECONVERGENT B1 ;  /* 0x0000000000017941 */ /* 0x000fea0003800200 */
.L_x_179:
[----:B------:R-:W-:-:S13]  /*59b0*/  FSETP.GEU.AND P0, PT, R13, -R2, PT ;  /* 0x800000020d00720b */ /* 0x000fda0003f0e000 */
        /* <DEDUP_REMOVED lines=8> */
.L_x_182:
[----:B------:R-:W-:-:S13]  /*5a40*/  FSETP.GT.AND P0, PT, R13, R2, PT ;  /* 0x000000020d00720b */ /* 0x000fda0003f04000 */
[----:B------:R-:W-:Y:S05]  /*5a50*/  @!P0 BRA `(.L_x_183) ;  /* 0x00000008001c8947 */ /* 0x000fea0003800000 */
[----:B------:R-:W0:Y:S02]  /*5a60*/  LDC.64 R4, c[0x0][0x3d0] ;  /* 0x0000f400ff047b82 */ /* 0x000e240000000a00 */
[----:B0-----:R-:W2:Y:S02]  /*5a70*/  LDG.E R4, desc[UR10][R4.64+0x14] ;  /* 0x0000140a04047981 */ /* 0x001ea4000c1e1900 */
[----:B--2---:R-:W-:-:S13]  /*5a80*/  ISETP.NE.AND P0, PT, R4, RZ, PT ;  /* 0x000000ff0400720c */ /* 0x004fda0003f05270 */
[----:B------:R-:W-:Y:S01]  /*5a90*/  @P0 FADD R13, -R2, 0.0099999997764825820923 ;  /* 0x3c23d70a020d0421 */ /* 0x000fe20000000100 */
[----:B------:R-:W-:Y:S01]  /*5aa0*/  @!P0 FMUL R10, R10, -0.80000001192092895508 ;  /* 0xbf4ccccd0a0a8820 */ /* 0x000fe20000400000 */
[----:B------:R-:W-:Y:S01]  /*5ab0*/  @!P0 MOV R13, R2 ;  /* 0x00000002000d8202 */ /* 0x000fe20000000f00 */
[----:B------:R-:W-:Y:S06]  /*5ac0*/  BRA `(.L_x_183) ;  /* 0x0000000800007947 */ /* 0x000fec0003800000 */
.L_x_175:
[----:B------:R-:W0:Y:S01]  /*5ad0*/  LDC R0, c[0x0][0x3dc] ;  /* 0x0000f700ff007b82 */ /* 0x000e220000000800 */
[----:B------:R-:W-:Y:S01]  /*5ae0*/  BSSY.RECONVERGENT B1, `(.L_x_184) ;  /* 0x000001f000017945 */ /* 0x000fe20003800200 */
[----:B0-----:R-:W-:-:S05]  /*5af0*/  FMUL R0, R0, 0.5 ;  /* 0x3f00000000007820 */ /* 0x001fca0000400000 */
[----:B------:R-:W-:-:S13]  /*5b00*/  FSETP.GEU.AND P0, PT, R3, -R0, PT ;  /* 0x800000000300720b */ /* 0x000fda0003f0e000 */
[----:B------:R-:W-:Y:S05]  /*5b10*/  @P0 BRA `(.L_x_185) ;  /* 0x0000000000340947 */ /* 0x000fea0003800000 */
[----:B------:R-:W0:Y:S02]  /*5b20*/  LDC.64 R4, c[0x0][0x3f0] ;  /* 0x0000fc00ff047b82 */ /* 0x000e240000000a00 */
[----:B0-----:R-:W2:Y:S02]  /*5b30*/  LDG.E R2, desc[UR10][R4.64+0x4] ;  /* 0x0000040a04027981 */ /* 0x001ea4000c1e1900 */
[----:B--2---:R-:W-:-:S13]  /*5b40*/  ISETP.NE.AND P0, PT, R2, RZ, PT ;  /* 0x000000ff0200720c */ /* 0x004fda0003f05270 */
[----:B------:R-:W-:Y:S01]  /*5b50*/  @P0 FADD R3, R0, -0.0099999997764825820923 ;  /* 0xbc23d70a00030421 */ /* 0x000fe20000000000 */
[----:B------:R-:W-:Y:S06]  /*5b60*/  @P0 BRA `(.L_x_186) ;  /* 0x0000000000580947 */ /* 0x000fec0003800000 */
[----:B------:R-:W2:Y:S02]  /*5b70*/  LDG.E R4, desc[UR10][R4.64+0x8] ;  /* 0x0000080a04047981 */ /* 0x000ea4000c1e1900 */
[----:B--2---:R-:W-:-:S13]  /*5b80*/  ISETP.NE.AND P0, PT, R4, RZ, PT ;  /* 0x000000ff0400720c */ /* 0x004fda0003f05270 */
[----:B------:R-:W-:-:S05]  /*5b90*/  @P0 MOV R3, 0x1 ;  /* 0x0000000100030802 */ /* 0x000fca0000000f00 */
[----:B------:R0:W-:Y:S01]  /*5ba0*/  @P0 STG.E desc[UR10][R20.64], R3 ;  /* 0x0000000314000986 */ /* 0x0001e2000c10190a */
[----:B------:R-:W-:Y:S05]  /*5bb0*/  @P0 EXIT ;  /* 0x000000000000094d */ /* 0x000fea0003800000 */
[----:B------:R-:W-:Y:S01]  /*5bc0*/  FMUL R11, R11, -0.80000001192092895508 ;  /* 0xbf4ccccd0b0b7820 */ /* 0x000fe20000400000 */
[----:B0-----:R-:W-:Y:S01]  /*5bd0*/  FADD R3, -R0, -RZ ;  /* 0x800000ff00037221 */ /* 0x001fe20000000100 */
[----:B------:R-:W-:Y:S06]  /*5be0*/  BRA `(.L_x_186) ;  /* 0x0000000000387947 */ /* 0x000fec0003800000 */
.L_x_185:
[----:B------:R-:W-:-:S13]  /*5bf0*/  FSETP.GT.AND P0, PT, R3, R0, PT ;  /* 0x000000000300720b */ /* 0x000fda0003f04000 */
[----:B------:R-:W-:Y:S05]  /*5c00*/  @!P0 BRA `(.L_x_186) ;  /* 0x0000000000308947 */ /* 0x000fea0003800000 */
[----:B------:R-:W0:Y:S02]  /*5c10*/  LDC.64 R4, c[0x0][0x3f0] ;  /* 0x0000fc00ff047b82 */ /* 0x000e240000000a00 */
[----:B0-----:R-:W2:Y:S02]  /*5c20*/  LDG.E R2, desc[UR10][R4.64] ;  /* 0x0000000a04027981 */ /* 0x001ea4000c1e1900 */
[----:B--2---:R-:W-:-:S13]  /*5c30*/  ISETP.NE.AND P0, PT, R2, RZ, PT ;  /* 0x000000ff0200720c */ /* 0x004fda0003f05270 */
[----:B------:R-:W-:Y:S01]  /*5c40*/  @P0 FADD R3, -R0, 0.0099999997764825820923 ;  /* 0x3c23d70a00030421 */ /* 0x000fe20000000100 */
[----:B------:R-:W-:Y:S06]  /*5c50*/  @P0 BRA `(.L_x_186) ;  /* 0x00000000001c0947 */ /* 0x000fec0003800000 */
[----:B------:R-:W2:Y:S02]  /*5c60*/  LDG.E R4, desc[UR10][R4.64+0x8] ;  /* 0x0000080a04047981 */ /* 0x000ea4000c1e1900 */
[----:B--2---:R-:W-:-:S13]  /*5c70*/  ISETP.NE.AND P0, PT, R4, RZ, PT ;  /* 0x000000ff0400720c */ /* 0x004fda0003f05270 */
[----:B------:R-:W-:-:S05]  /*5c80*/  @P0 MOV R3, 0x1 ;  /* 0x0000000100030802 */ /* 0x000fca0000000f00 */
[----:B------:R0:W-:Y:S01]  /*5c90*/  @P0 STG.E desc[UR10][R20.64], R3 ;  /* 0x0000000314000986 */ /* 0x0001e2000c10190a */
[----:B------:R-:W-:Y:S05]  /*5ca0*/  @P0 EXIT ;  /* 0x000000000000094d */ /* 0x000fea0003800000 */
[----:B------:R-:W-:Y:S01]  /*5cb0*/  FMUL R11, R11, -0.80000001192092895508 ;  /* 0xbf4ccccd0b0b7820 */ /* 0x000fe20000400000 */
[----:B0-----:R-:W-:-:S07]  /*5cc0*/  MOV R3, R0 ;  /* 0x0000000000037202 */ /* 0x001fce0000000f00 */
.L_x_186:
[----:B------:R-:W-:Y:S05]  /*5cd0*/  BSYNC.RECONVERGENT B1 ;  /* 0x0000000000017941 */ /* 0x000fea0003800200 */
.L_x_184:
[----:B------:R-:W-:Y:S01]  /*5ce0*/  FMUL R0, R13, R13 ;  /* 0x0000000d0d007220 */ /* 0x000fe20000400000 */
[----:B------:R-:W-:Y:S03]  /*5cf0*/  BSSY.RECONVERGENT B1, `(.L_x_187) ;  /* 0x000000d000017945 */ /* 0x000fe60003800200 */
        /* <DEDUP_REMOVED lines=8> */
.L_x_188:
[----:B------:R-:W-:Y:S01]  /*5d80*/  FMUL.FTZ R36, R31, R0 ;  /* 0x000000001f247220 */ /* 0x000fe20000410000 */
[----:B------:R-:W-:-:S03]  /*5d90*/  FMUL.FTZ R0, R0, 0.5 ;  /* 0x3f00000000007820 */ /* 0x000fc60000410000 */
[----:B------:R-:W-:-:S04]  /*5da0*/  FFMA R5, -R36, R36, R31 ;  /* 0x0000002424057223 */ /* 0x000fc8000000011f */
[----:B------:R-:W-:-:S07]  /*5db0*/  FFMA R36, R5, R0, R36 ;  /* 0x0000000005247223 */ /* 0x000fce0000000024 */
.L_x_189:
[----:B------:R-:W-:Y:S05]  /*5dc0*/  BSYNC.RECONVERGENT B1 ;  /* 0x0000000000017941 */ /* 0x000fea0003800200 */
.L_x_187:
[----:B------:R-:W0:Y:S01]  /*5dd0*/  LDCU UR4, c[0x0][0x3d8] ;  /* 0x00007b00ff0477ac */ /* 0x000e220008000800 */
[----:B------:R-:W-:Y:S01]  /*5de0*/  F2F.F64.F32 R6, R36 ;  /* 0x0000002400067310 */ /* 0x000fe20000201800 */
[----:B------:R-:W-:-:S07]  /*5df0*/  UMOV UR5, 0x3fee6666 ;  /* 0x3fee666600057882 */ /* 0x000fce0000000000 */
[----:B0-----:R-:W0:Y:S01]  /*5e00*/  F2F.F64.F32 R8, UR4 ;  /* 0x0000000400087d10 */ /* 0x001e220008201800 */
[----:B------:R-:W-:Y:S02]  /*5e10*/  UMOV UR4, 0x66666666 ;  /* 0x6666666600047882 */ /* 0x000fe40000000000 */
[----:B0-----:R-:W-:-:S08]  /*5e20*/  DMUL R8, R8, UR4 ;  /* 0x0000000408087c28 */ /* 0x001fd00008000000 */
[----:B------:R-:W-:-:S14]  /*5e30*/  DSETP.GEU.AND P0, PT, R8, R6, PT ;  /* 0x000000060800722a */ /* 0x000fdc0003f0e000 */
[----:B------:R-:W-:Y:S05]  /*5e40*/  @P0 BRA `(.L_x_183) ;  /* 0x0000000400200947 */ /* 0x000fea0003800000 */
[----:B------:R-:W0:Y:S02]  /*5e50*/  LDC.64 R4, c[0x0][0x3f0] ;  /* 0x0000fc00ff047b82 */ /* 0x000e240000000a00 */
[----:B0-----:R-:W2:Y:S02]  /*5e60*/  LDG.E R4, desc[UR10][R4.64+0x8] ;  /* 0x0000080a04047981 */ /* 0x001ea4000c1e1900 */
[----:B--2---:R-:W-:-:S13]  /*5e70*/  ISETP.NE.AND P0, PT, R4, RZ, PT ;  /* 0x000000ff0400720c */ /* 0x004fda0003f05270 */
[----:B------:R-:W-:-:S05]  /*5e80*/  @P0 MOV R25, 0x1 ;  /* 0x0000000100190802 */ /* 0x000fca0000000f00 */
[----:B------:R0:W-:Y:S01]  /*5e90*/  @P0 STG.E desc[UR10][R20.64], R25 ;  /* 0x0000001914000986 */ /* 0x0001e2000c10190a */
[----:B------:R-:W-:Y:S05]  /*5ea0*/  @P0 EXIT ;  /* 0x000000000000094d */ /* 0x000fea0003800000 */
[----:B------:R-:W0:Y:S01]  /*5eb0*/  MUFU.RCP64H R5, R7 ;  /* 0x0000000700057308 */ /* 0x000e220000001800 */
[----:B------:R-:W-:Y:S01]  /*5ec0*/  MOV R4, 0x1 ;  /* 0x0000000100047802 */ /* 0x000fe20000000f00 */
[----:B------:R-:W-:Y:S01]  /*5ed0*/  BSSY.RECONVERGENT B1, `(.L_x_190) ;  /* 0x0000011000017945 */ /* 0x000fe20003800200 */
[----:B------:R-:W-:-:S04]  /*5ee0*/  FSETP.GEU.AND P1, PT, |R9|, 6.5827683646048100446e-37, PT ;  /* 0x036000000900780b */ /* 0x000fc80003f2e200 */
[----:B0-----:R-:W-:-:S08]  /*5ef0*/  DFMA R24, -R6, R4, 1 ;  /* 0x3ff000000618742b */ /* 0x001fd00000000104 */
[----:B------:R-:W-:-:S08]  /*5f00*/  DFMA R24, R24, R24, R24 ;  /* 0x000000181818722b */ /* 0x000fd00000000018 */
[----:B------:R-:W-:-:S08]  /*5f10*/  DFMA R24, R4, R24, R4 ;  /* 0x000000180418722b */ /* 0x000fd00000000004 */
[----:B------:R-:W-:-:S08]  /*5f20*/  DFMA R4, -R6, R24, 1 ;  /* 0x3ff000000604742b */ /* 0x000fd00000000118 */
[----:B------:R-:W-:-:S08]  /*5f30*/  DFMA R4, R24, R4, R24 ;  /* 0x000000041804722b */ /* 0x000fd00000000018 */
[----:B------:R-:W-:-:S08]  /*5f40*/  DMUL R24, R8, R4 ;  /* 0x0000000408187228 */ /* 0x000fd00000000000 */
[----:B------:R-:W-:-:S08]  /*5f50*/  DFMA R26, -R6, R24, R8 ;  /* 0x00000018061a722b */ /* 0x000fd00000000108 */
[----:B------:R-:W-:-:S10]  /*5f60*/  DFMA R4, R4, R26, R24 ;  /* 0x0000001a0404722b */ /* 0x000fd40000000018 */
[----:B------:R-:W-:-:S05]  /*5f70*/  FFMA R0, RZ, R7, R5 ;  /* 0x00000007ff007223 */ /* 0x000fca0000000005 */
[----:B------:R-:W-:-:S13]  /*5f80*/  FSETP.GT.AND P0, PT, |R0|, 1.469367938527859385e-39, PT ;  /* 0x001000000000780b */ /* 0x000fda0003f04200 */
[----:B------:R-:W-:Y:S05]  /*5f90*/  @P0 BRA P1, `(.L_x_191) ;  /* 0x0000000000100947 */ /* 0x000fea0000800000 */
[----:B------:R-:W-:-:S07]  /*5fa0*/  MOV R0, 0x5fc0 ;  /* 0x00005fc000007802 */ /* 0x000fce0000000f00 */
[----:B------:R-:W-:Y:S05]  /*5fb0*/  CALL.REL.NOINC `($__internal_0_$__cuda_sm20_div_rn_f64_full) ;  /* 0x0000000400487944 */ /* 0x000fea0003c00000 */
[----:B------:R-:W-:Y:S02]  /*5fc0*/  MOV R4, R28 ;  /* 0x0000001c00047202 */ /* 0x000fe40000000f00 */
[----:B------:R-:W-:-:S07]  /*5fd0*/  MOV R5, R29 ;  /* 0x0000001d00057202 */ /* 0x000fce0000000f00 */
.L_x_191:
[----:B------:R-:W-:Y:S05]  /*5fe0*/  BSYNC.RECONVERGENT B1 ;  /* 0x0000000000017941 */ /* 0x000fea0003800200 */
.L_x_190:
[----:B------:R-:W0:Y:S01]  /*5ff0*/  LDC R6, c[0x0][0x3d8] ;  /* 0x0000f600ff067b82 */ /* 0x000e220000000800 */
[----:B------:R-:W1:Y:S01]  /*6000*/  F2F.F32.F64 R4, R4 ;  /* 0x0000000400047310 */ /* 0x000e620000301000 */
[----:B------:R-:W-:Y:S01]  /*6010*/  BSSY.RECONVERGENT B1, `(.L_x_192) ;  /* 0x0000010000017945 */ /* 0x000fe20003800200 */
[-C--:B-1----:R-:W-:Y:S01]  /*6020*/  FMUL R41, R15, R4.reuse ;  /* 0x000000040f297220 */ /* 0x082fe20000400000 */
[----:B------:R-:W-:-:S04]  /*6030*/  FMUL R13, R13, R4 ;  /* 0x000000040d0d7220 */ /* 0x000fc80000400000 */
[----:B------:R-:W-:Y:S01]  /*6040*/  MOV R15, R41 ;  /* 0x00000029000f7202 */ /* 0x000fe20000000f00 */
        /* <DEDUP_REMOVED lines=12> */
.L_x_193:
[----:B------:R-:W-:Y:S05]  /*6110*/  BSYNC.RECONVERGENT B1 ;  /* 0x0000000000017941 */ /* 0x000fea0003800200 */
.L_x_192:
[----:B------:R-:W0:Y:S01]  /*6120*/  LDC R6, c[0x0][0x3d8] ;  /* 0x0000f600ff067b82 */ /* 0x000e220000000800 */
[----:B------:R-:W1:Y:S01]  /*6130*/  F2F.F64.F32 R4, R0 ;  /* 0x0000000000047310 */ /* 0x000e620000201800 */
[----:B------:R-:W-:Y:S01]  /*6140*/  UMOV UR4, 0x66666666 ;  /* 0x6666666600047882 */ /* 0x000fe20000000000 */
[----:B------:R-:W-:Y:S01]  /*6150*/  UMOV UR5, 0x3fee6666 ;  /* 0x3fee666600057882 */ /* 0x000fe20000000000 */
[----:B------:R-:W-:Y:S01]  /*6160*/  BSSY.RECONVERGENT B1, `(.L_x_194) ;  /* 0x0000011000017945 */ /* 0x000fe20003800200 */
[----:B-1----:R-:W-:-:S04]  /*6170*/  DMUL R4, R4, UR4 ;  /* 0x0000000404047c28 */ /* 0x002fc80008000000 */
[----:B0-----:R-:W0:Y:S08]  /*6180*/  MUFU.RCP R7, R6 ;  /* 0x0000000600077308 */ /* 0x001e300000001000 */
[----:B------:R-:W1:Y:S08]  /*6190*/  FCHK P0, R13, R6 ;  /* 0x000000060d007302 */ /* 0x000e700000000000 */
[----:B------:R2:W3:Y:S01]  /*61a0*/  F2F.F32.F64 R5, R4 ;  /* 0x0000000400057310 */ /* 0x0004e20000301000 */
[----:B0-----:R-:W-:-:S04]  /*61b0*/  FFMA R2, R7, -R6, 1 ;  /* 0x3f80000007027423 */ /* 0x001fc80000000806 */
[----:B------:R-:W-:-:S04]  /*61c0*/  FFMA R9, R7, R2, R7 ;  /* 0x0000000207097223 */ /* 0x000fc80000000007 */
[----:B------:R-:W-:-:S04]  /*61d0*/  FFMA R2, R13, R9, RZ ;  /* 0x000000090d027223 */ /* 0x000fc800000000ff */
[----:B------:R-:W-:-:S04]  /*61e0*/  FFMA R7, R2, -R6, R13 ;  /* 0x8000000602077223 */ /* 0x000fc8000000000d */
[----:B------:R-:W-:Y:S01]  /*61f0*/  FFMA R7, R9, R7, R2 ;  /* 0x0000000709077223 */ /* 0x000fe20000000002 */
[----:B-123--:R-:W-:Y:S06]  /*6200*/  @!P0 BRA `(.L_x_195) ;  /* 0x0000000000188947 */ /* 0x00efec0003800000 */
[----:B------:R-:W0:Y:S01]  /*6210*/  LDCU UR4, c[0x0][0x3d8] ;  /* 0x00007b00ff0477ac */ /* 0x000e220008000800 */
[----:B------:R-:W-:Y:S02]  /*6220*/  MOV R41, R13 ;  /* 0x0000000d00297202 */ /* 0x000fe40000000f00 */
[----:B------:R-:W-:Y:S02]  /*6230*/  MOV R32, 0x6260 ;  /* 0x0000626000207802 */ /* 0x000fe40000000f00 */
[----:B0-----:R-:W-:-:S07]  /*6240*/  MOV R36, UR4 ;  /* 0x0000000400247c02 */ /* 0x001fce0008000f00 */
[----:B------:R-:W-:Y:S05]  /*6250*/  CALL.REL.NOINC `($__internal_2_$__cuda_sm3x_div_rn_noftz_f32_slowpath) ;  /* 0x0000000800687944 */ /* 0x000fea0003c00000 */
[----:B------:R-:W-:-:S07]  /*6260*/  MOV R7, R0 ;  /* 0x0000000000077202 */ /* 0x000fce0000000f00 */
.L_x_195:
[----:B------:R-:W-:Y:S05]  /*6270*/  BSYNC.RECONVERGENT B1 ;  /* 0x0000000000017941 */ /* 0x000fea0003800200 */
.L_x_194:
[----:B------:R-:W-:-:S04]  /*6280*/  FMUL R9, R12, R5 ;  /* 0x000000050c097220 */ /* 0x000fc80000400000 */
[----:B------:R-:W-:-:S04]  /*6290*/  FFMA R9, R10, R7, R9 ;  /* 0x000000070a097223 */ /* 0x000fc80000000009 */
[----:B------:R-:W-:-:S04]  /*62a0*/  FMUL R9, R9, 1.7999999523162841797 ;  /* 0x3fe6666609097820 */ /* 0x000fc80000400000 */
[----:B------:R-:W-:Y:S01]  /*62b0*/  FFMA R12, R5, -R9, R12 ;  /* 0x80000009050c7223 */ /* 0x000fe2000000000c */
[----:B------:R-:W-:-:S07]  /*62c0*/  FFMA R10, R9, -R7, R10 ;  /* 0x80000007090a7223 */ /* 0x000fce000000000a */
.L_x_183:
[----:B------:R-:W-:Y:S05]  /*62d0*/  BSYNC.RECONVERGENT B0 ;  /* 0x0000000000007941 */ /* 0x000fea0003800200 */
.L_x_174:
[----:B------:R0:W-:Y:S04]  /*62e0*/  STG.E desc[UR10][R18.64], R15 ;  /* 0x0000000f12007986 */ /* 0x0001e8000c10190a */
[----:B------:R0:W-:Y:S04]  /*62f0*/  STG.E desc[UR10][R18.64+0x4], R3 ;  /* 0x0000040312007986 */ /* 0x0001e8000c10190a */
[----:B------:R0:W-:Y:S04]  /*6300*/  STG.E desc[UR10][R18.64+0x8], R13 ;  /* 0x0000080d12007986 */ /* 0x0001e8000c10190a */
[----:B------:R0:W-:Y:S04]  /*6310*/  STG.E desc[UR10][R22.64], R12 ;  /* 0x0000000c16007986 */ /* 0x0001e8000c10190a */
[----:B------:R0:W-:Y:S04]  /*6320*/  STG.E desc[UR10][R22.64+0x4], R11 ;  /* 0x0000040b16007986 */ /* 0x0001e8000c10190a */
[----:B------:R0:W-:Y:S04]  /*6330*/  STG.E desc[UR10][R22.64+0x8], R10 ;  /* 0x0000080a16007986 */ /* 0x0001e8000c10190a */
[----:B------:R-:W2:Y:S02]  /*6340*/  LDG.E R20, desc[UR10][R20.64] ;  /* 0x0000000a14147981 */ /* 0x000ea4000c1e1900 */
[----:B--2---:R-:W-:-:S13]  /*6350*/  ISETP.NE.AND P0, PT, R20, RZ, PT ;  /* 0x000000ff1400720c */ /* 0x004fda0003f05270 */
[----:B0-----:R-:W-:Y:S05]  /*6360*/  @P0 EXIT ;  /* 0x000000000000094d */ /* 0x001fea0003800000 */
[----:B------:R-:W0:Y:S01]  /*6370*/  LDC.64 R4, c[0x0][0x408] ;  /* 0x00010200ff047b82 */ /* 0x000e220000000a00 */
[----:B------:R-:W-:Y:S02]  /*6380*/  FSETP.GT.AND P0, PT, R30, RZ, PT ;  /* 0x000000ff1e00720b */ /* 0x000fe40003f04000 */
[----:B------:R-:W-:-:S05]  /*6390*/  LEA R17, R17, -R17, 0x3 ;  /* 0x8000001111117211 */ /* 0x000fca00078e18ff */
[----:B------:R-:W1:Y:S08]  /*63a0*/  LDC.64 R6, c[0x0][0x410] ;  /* 0x00010400ff067b82 */ /* 0x000e700000000a00 */
[----:B------:R-:W2:Y:S01]  /*63b0*/  LDC.64 R8, c[0x0][0x418] ;  /* 0x00010600ff087b82 */ /* 0x000ea20000000a00 */
[----:B0-----:R-:W-:-:S05]  /*63c0*/  IMAD.WIDE R4, R17, 0x4, R4 ;  /* 0x0000000411047825 */ /* 0x001fca00078e0204 */
[----:B------:R0:W-:Y:S04]  /*63d0*/  STG.E desc[UR10][R4.64], R15 ;  /* 0x0000000f04007986 */ /* 0x0001e8000c10190a */
[----:B------:R0:W-:Y:S04]  /*63e0*/  STG.E desc[UR10][R4.64+0x4], R3 ;  /* 0x0000040304007986 */ /* 0x0001e8000c10190a */
[----:B------:R0:W-:Y:S04]  /*63f0*/  STG.E desc[UR10][R4.64+0x8], R13 ;  /* 0x0000080d04007986 */ /* 0x0001e8000c10190a */
[----:B-1----:R0:W-:Y:S04]  /*6400*/  @P0 STG.E desc[UR10][R4.64+0xc], R6 ;  /* 0x00000c0604000986 */ /* 0x0021e8000c10190a */
[----:B------:R0:W-:Y:S04]  /*6410*/  @P0 STG.E desc[UR10][R4.64+0x10], R7 ;  /* 0x0000100704000986 */ /* 0x0001e8000c10190a */
[----:B--2---:R0:W-:Y:S04]  /*6420*/  @P0 STG.E desc[UR10][R4.64+0x14], R8 ;  /* 0x0000140804000986 */ /* 0x0041e8000c10190a */
[----:B------:R0:W-:Y:S01]  /*6430*/  @P0 STG.E desc[UR10][R4.64+0x18], R9 ;  /* 0x0000180904000986 */ /* 0x0001e2000c10190a */
[----:B------:R-:W-:Y:S05]  /*6440*/  @P0 EXIT ;  /* 0x000000000000094d */ /* 0x000fea0003800000 */
[----:B0-----:R-:W0:Y:S08]  /*6450*/  LDC R3, c[0x0][0x410] ;  /* 0x00010400ff037b82 */ /* 0x001e300000000800 */
[----:B------:R-:W1:Y:S08]  /*6460*/  LDC.64 R6, c[0x0][0x420] ;  /* 0x00010800ff067b82 */ /* 0x000e700000000a00 */
[----:B------:R-:W2:Y:S01]  /*6470*/  LDC R9, c[0x0][0x428] ;  /* 0x00010a00ff097b82 */ /* 0x000ea20000000800 */
[----:B0-----:R-:W-:-:S05]  /*6480*/  FMUL R3, R3, 0.80000001192092895508 ;  /* 0x3f4ccccd03037820 */ /* 0x001fca0000400000 */
[----:B------:R-:W-:Y:S04]  /*6490*/  STG.E desc[UR10][R4.64+0xc], R3 ;  /* 0x00000c0304007986 */ /* 0x000fe8000c10190a */
[----:B-1----:R-:W-:Y:S04]  /*64a0*/  STG.E desc[UR10][R4.64+0x10], R6 ;  /* 0x0000100604007986 */ /* 0x002fe8000c10190a */
[----:B------:R-:W-:Y:S04]  /*64b0*/  STG.E desc[UR10][R4.64+0x14], R7 ;  /* 0x0000140704007986 */ /* 0x000fe8000c10190a */
[----:B--2---:R-:W-:Y:S01]  /*64c0*/  STG.E desc[UR10][R4.64+0x18], R9 ;  /* 0x0000180904007986 */ /* 0x004fe2000c10190a */
[----:B------:R-:W-:Y:S05]  /*64d0*/  EXIT ;  /* 0x000000000000794d */ /* 0x000fea0003800000 */
        .weak           $__internal_0_$__cuda_sm20_div_rn_f64_full
        .type           $__internal_0_$__cuda_sm20_div_rn_f64_full,@function
        .size           $__internal_0_$__cuda_sm20_div_rn_f64_full,($__internal_1_$__cuda_sm20_sqrt_rn_f32_slowpath - $__internal_0_$__cuda_sm20_div_rn_f64_full)
$__internal_0_$__cuda_sm20_div_rn_f64_full:
[C---:B------:R-:W-:Y:S02]  /*64e0*/  FSETP.GEU.AND P0, PT, |R7|.reuse, 1.469367938527859385e-39, PT ;  /* 0x001000000700780b */ /* 0x040fe40003f0e200 */
[C---:B------:R-:W-:Y:S02]  /*64f0*/  LOP3.LUT R4, R7.reuse, 0x800fffff, RZ, 0xc0, !PT ;  /* 0x800fffff07047812 */ /* 0x040fe400078ec0ff */
[----:B------:R-:W-:Y:S02]  /*6500*/  MOV R26, 0x1 ;  /* 0x00000001001a7802 */ /* 0x000fe40000000f00 */
[----:B------:R-:W-:Y:S02]  /*6510*/  LOP3.LUT R5, R4, 0x3ff00000, RZ, 0xfc, !PT ;  /* 0x3ff0000004057812 */ /* 0x000fe400078efcff */
[----:B------:R-:W-:Y:S02]  /*6520*/  MOV R4, R6 ;  /* 0x0000000600047202 */ /* 0x000fe40000000f00 */
[----:B------:R-:W-:-:S02]  /*6530*/  LOP3.LUT R16, R7, 0x7ff00000, RZ, 0xc0, !PT ;  /* 0x7ff0000007107812 */ /* 0x000fc400078ec0ff */
[----:B------:R-:W-:Y:S01]  /*6540*/  LOP3.LUT R14, R9, 0x7ff00000, RZ, 0xc0, !PT ;  /* 0x7ff00000090e7812 */ /* 0x000fe200078ec0ff */
[----:B------:R-:W-:Y:S01]  /*6550*/  @!P0 DMUL R4, R6, 8.98846567431157953865e+307 ;  /* 0x7fe0000006048828 */ /* 0x000fe20000000000 */
[----:B------:R-:W-:Y:S02]  /*6560*/  MOV R2, 0x1ca00000 ;  /* 0x1ca0000000027802 */ /* 0x000fe40000000f00 */
[----:B------:R-:W-:Y:S02]  /*6570*/  ISETP.GE.U32.AND P1, PT, R14, R16, PT ;  /* 0x000000100e00720c */ /* 0x000fe40003f26070 */
[----:B------:R-:W-:Y:S01]  /*6580*/  MOV R31, R14 ;  /* 0x0000000e001f7202 */ /* 0x000fe20000000f00 */
[----:B------:R-:W0:Y:S02]  /*6590*/  MUFU.RCP64H R27, R5 ;  /* 0x00000005001b7308 */ /* 0x000e240000001800 */
[----:B0-----:R-:W-:-:S08]  /*65a0*/  DFMA R24, R26, -R4, 1 ;  /* 0x3ff000001a18742b */ /* 0x001fd00000000804 */
[----:B------:R-:W-:-:S08]  /*65b0*/  DFMA R24, R24, R24, R24 ;  /* 0x000000181818722b */ /* 0x000fd00000000018 */
[----:B------:R-:W-:Y:S01]  /*65c0*/  DFMA R26, R26, R24, R26 ;  /* 0x000000181a1a722b */ /* 0x000fe2000000001a */
[----:B------:R-:W-:Y:S02]  /*65d0*/  SEL R25, R2, 0x63400000, !P1 ;  /* 0x6340000002197807 */ /* 0x000fe40004800000 */
[----:B------:R-:W-:Y:S02]  /*65e0*/  FSETP.GEU.AND P1, PT, |R9|, 1.469367938527859385e-39, PT ;  /* 0x001000000900780b */ /* 0x000fe40003f2e200 */
[----:B------:R-:W-:-:S03]  /*65f0*/  LOP3.LUT R25, R25, 0x800fffff, R9, 0xf8, !PT ;  /* 0x800fffff19197812 */ /* 0x000fc600078ef809 */
[----:B------:R-:W-:Y:S01]  /*6600*/  DFMA R28, R26, -R4, 1 ;  /* 0x3ff000001a1c742b */ /* 0x000fe20000000804 */
[----:B------:R-:W-:-:S07]  /*6610*/  MOV R24, R8 ;  /* 0x0000000800187202 */ /* 0x000fce0000000f00 */
[----:B------:R-:W-:Y:S01]  /*6620*/  DFMA R26, R26, R28, R26 ;  /* 0x0000001c1a1a722b */ /* 0x000fe2000000001a */
[----:B------:R-:W-:Y:S10]  /*6630*/  @P1 BRA `(.L_x_196) ;  /* 0x0000000000201947 */ /* 0x000ff40003800000 */
[----:B------:R-:W-:Y:S02]  /*6640*/  LOP3.LUT R29, R7, 0x7ff00000, RZ, 0xc0, !PT ;  /* 0x7ff00000071d7812 */ /* 0x000fe400078ec0ff */
[----:B------:R-:W-:Y:S02]  /*6650*/  MOV R28, RZ ;  /* 0x000000ff001c7202 */ /* 0x000fe40000000f00 */
[----:B------:R-:W-:-:S04]  /*6660*/  ISETP.GE.U32.AND P1, PT, R14, R29, PT ;  /* 0x0000001d0e00720c */ /* 0x000fc80003f26070 */
[----:B------:R-:W-:-:S04]  /*6670*/  SEL R29, R2, 0x63400000, !P1 ;  /* 0x63400000021d7807 */ /* 0x000fc80004800000 */
[----:B------:R-:W-:-:S04]  /*6680*/  LOP3.LUT R29, R29, 0x80000000, R9, 0xf8, !PT ;  /* 0x800000001d1d7812 */ /* 0x000fc800078ef809 */
[----:B------:R-:W-:-:S06]  /*6690*/  LOP3.LUT R29, R29, 0x100000, RZ, 0xfc, !PT ;  /* 0x001000001d1d7812 */ /* 0x000fcc00078efcff */
[----:B------:R-:W-:-:S10]  /*66a0*/  DFMA R24, R24, 2, -R28 ;  /* 0x400000001818782b */ /* 0x000fd4000000081c */
[----:B------:R-:W-:-:S07]  /*66b0*/  LOP3.LUT R31, R25, 0x7ff00000, RZ, 0xc0, !PT ;  /* 0x7ff00000191f7812 */ /* 0x000fce00078ec0ff */
.L_x_196:
[----:B------:R-:W-:Y:S01]  /*66c0*/  @!P0 LOP3.LUT R16, R5, 0x7ff00000, RZ, 0xc0, !PT ;  /* 0x7ff0000005108812 */ /* 0x000fe200078ec0ff */
[----:B------:R-:W-:Y:S01]  /*66d0*/  DMUL R28, R26, R24 ;  /* 0x000000181a1c7228 */ /* 0x000fe20000000000 */
[----:B------:R-:W-:Y:S01]  /*66e0*/  IADD3 R34, PT, PT, R31, -0x1, RZ ;  /* 0xffffffff1f227810 */ /* 0x000fe20007ffe0ff */
[----:B------:R-:W-:Y:S01]  /*66f0*/  BSSY.RECONVERGENT B2, `(.L_x_197) ;  /* 0x0000037000027945 */ /* 0x000fe20003800200 */
[----:B------:R-:W-:Y:S02]  /*6700*/  IADD3 R35, PT, PT, R16, -0x1, RZ ;  /* 0xffffffff10237810 */ /* 0x000fe40007ffe0ff */
[----:B------:R-:W-:-:S03]  /*6710*/  ISETP.GT.U32.AND P0, PT, R34, 0x7feffffe, PT ;  /* 0x7feffffe2200780c */ /* 0x000fc60003f04070 */
[----:B------:R-:W-:Y:S01]  /*6720*/  DFMA R32, R28, -R4, R24 ;  /* 0x800000041c20722b */ /* 0x000fe20000000018 */
[----:B------:R-:W-:-:S07]  /*6730*/  ISETP.GT.U32.OR P0, PT, R35, 0x7feffffe, P0 ;  /* 0x7feffffe2300780c */ /* 0x000fce0000704470 */
[----:B------:R-:W-:-:S06]  /*6740*/  DFMA R26, R26, R32, R28 ;  /* 0x000000201a1a722b */ /* 0x000fcc000000001c */
[----:B------:R-:W-:Y:S05]  /*6750*/  @P0 BRA `(.L_x_198) ;  /* 0x00000000006c0947 */ /* 0x000fea0003800000 */
[----:B------:R-:W-:-:S04]  /*6760*/  LOP3.LUT R9, R7, 0x7ff00000, RZ, 0xc0, !PT ;  /* 0x7ff0000007097812 */ /* 0x000fc800078ec0ff */
[CC--:B------:R-:W-:Y:S02]  /*6770*/  VIADDMNMX R8, R14.reuse, -R9.reuse, 0xb9600000, !PT ;  /* 0xb96000000e087446 */ /* 0x0c0fe40007800909 */
[----:B------:R-:W-:Y:S02]  /*6780*/  ISETP.GE.U32.AND P0, PT, R14, R9, PT ;  /* 0x000000090e00720c */ /* 0x000fe40003f06070 */
[----:B------:R-:W-:Y:S02]  /*6790*/  VIMNMX R8, PT, PT, R8, 0x46a00000, PT ;  /* 0x46a0000008087848 */ /* 0x000fe40003fe0100 */
[----:B------:R-:W-:-:S04]  /*67a0*/  SEL R9, R2, 0x63400000, !P0 ;  /* 0x6340000002097807 */ /* 0x000fc80004000000 */
[----:B------:R-:W-:Y:S02]  /*67b0*/  IADD3 R2, PT, PT, -R9, R8, RZ ;  /* 0x0000000809027210 */ /* 0x000fe40007ffe1ff */
[----:B------:R-:W-:Y:S02]  /*67c0*/  MOV R8, RZ ;  /* 0x000000ff00087202 */ /* 0x000fe40000000f00 */
[----:B------:R-:W-:-:S06]  /*67d0*/  IADD3 R9, PT, PT, R2, 0x7fe00000, RZ ;  /* 0x7fe0000002097810 */ /* 0x000fcc0007ffe0ff */
[----:B------:R-:W-:-:S10]  /*67e0*/  DMUL R28, R26, R8 ;  /* 0x000000081a1c7228 */ /* 0x000fd40000000000 */
[----:B------:R-:W-:-:S13]  /*67f0*/  FSETP.GTU.AND P0, PT, |R29|, 1.469367938527859385e-39, PT ;  /* 0x001000001d00780b */ /* 0x000fda0003f0c200 */
[----:B------:R-:W-:Y:S05]  /*6800*/  @P0 BRA `(.L_x_199) ;  /* 0x0000000000940947 */ /* 0x000fea0003800000 */
[----:B------:R-:W-:Y:S01]  /*6810*/  DFMA R4, R26, -R4, R24 ;  /* 0x800000041a04722b */ /* 0x000fe20000000018 */
[----:B------:R-:W-:-:S09]  /*6820*/  MOV R8, RZ ;  /* 0x000000ff00087202 */ /* 0x000fd20000000f00 */
[C---:B------:R-:W-:Y:S02]  /*6830*/  FSETP.NEU.AND P0, PT, R5.reuse, RZ, PT ;  /* 0x000000ff0500720b */ /* 0x040fe40003f0d000 */
[----:B------:R-:W-:-:S04]  /*6840*/  LOP3.LUT R7, R5, 0x80000000, R7, 0x48, !PT ;  /* 0x8000000005077812 */ /* 0x000fc800078e4807 */
[----:B------:R-:W-:-:S07]  /*6850*/  LOP3.LUT R9, R7, R9, RZ, 0xfc, !PT ;  /* 0x0000000907097212 */ /* 0x000fce00078efcff */
[----:B------:R-:W-:Y:S05]  /*6860*/  @!P0 BRA `(.L_x_199) ;  /* 0x00000000007c8947 */ /* 0x000fea0003800000 */
[----:B------:R-:W-:Y:S01]  /*6870*/  IADD3 R5, PT, PT, -R2, RZ, RZ ;  /* 0x000000ff02057210 */ /* 0x000fe20007ffe1ff */
[----:B------:R-:W-:Y:S01]  /*6880*/  DMUL.RP R8, R26, R8 ;  /* 0x000000081a087228 */ /* 0x000fe20000008000 */
[----:B------:R-:W-:-:S06]  /*6890*/  MOV R4, RZ ;  /* 0x000000ff00047202 */ /* 0x000fcc0000000f00 */
[----:B------:R-:W-:-:S03]  /*68a0*/  DFMA R4, R28, -R4, R26 ;  /* 0x800000041c04722b */ /* 0x000fc6000000001a */
[----:B------:R-:W-:-:S03]  /*68b0*/  LOP3.LUT R7, R9, R7, RZ, 0x3c, !PT ;  /* 0x0000000709077212 */ /* 0x000fc600078e3cff */
[----:B------:R-:W-:-:S04]  /*68c0*/  IADD3 R4, PT, PT, -R2, -0x43300000, RZ ;  /* 0xbcd0000002047810 */ /* 0x000fc80007ffe1ff */
[----:B------:R-:W-:-:S04]  /*68d0*/  FSETP.NEU.AND P0, PT, |R5|, R4, PT ;  /* 0x000000040500720b */ /* 0x000fc80003f0d200 */
[----:B------:R-:W-:Y:S02]  /*68e0*/  FSEL R28, R8, R28, !P0 ;  /* 0x0000001c081c7208 */ /* 0x000fe40004000000 */
[----:B------:R-:W-:Y:S01]  /*68f0*/  FSEL R29, R7, R29, !P0 ;  /* 0x0000001d071d7208 */ /* 0x000fe20004000000 */
[----:B------:R-:W-:Y:S06]  /*6900*/  BRA `(.L_x_199) ;  /* 0x0000000000547947 */ /* 0x000fec0003800000 */
.L_x_198:
[----:B------:R-:W-:-:S14]  /*6910*/  DSETP.NAN.AND P0, PT, R8, R8, PT ;  /* 0x000000080800722a */ /* 0x000fdc0003f08000 */
[----:B------:R-:W-:Y:S05]  /*6920*/  @P0 BRA `(.L_x_200) ;  /* 0x0000000000440947 */ /* 0x000fea0003800000 */
[----:B------:R-:W-:-:S14]  /*6930*/  DSETP.NAN.AND P0, PT, R6, R6, PT ;  /* 0x000000060600722a */ /* 0x000fdc0003f08000 */
[----:B------:R-:W-:Y:S05]  /*6940*/  @P0 BRA `(.L_x_201) ;  /* 0x0000000000300947 */ /* 0x000fea0003800000 */
[----:B------:R-:W-:Y:S02]  /*6950*/  ISETP.NE.AND P0, PT, R31, R16, PT ;  /* 0x000000101f00720c */ /* 0x000fe40003f05270 */
[----:B------:R-:W-:Y:S02]  /*6960*/  MOV R28, 0x0 ;  /* 0x00000000001c7802 */ /* 0x000fe40000000f00 */
[----:B------:R-:W-:-:S09]  /*6970*/  MOV R29, 0xfff80000 ;  /* 0xfff80000001d7802 */ /* 0x000fd20000000f00 */
[----:B------:R-:W-:Y:S05]  /*6980*/  @!P0 BRA `(.L_x_199) ;  /* 0x0000000000348947 */ /* 0x000fea0003800000 */
[----:B------:R-:W-:Y:S02]  /*6990*/  ISETP.NE.AND P0, PT, R31, 0x7ff00000, PT ;  /* 0x7ff000001f00780c */ /* 0x000fe40003f05270 */
[----:B------:R-:W-:Y:S02]  /*69a0*/  LOP3.LUT R29, R9, 0x80000000, R7, 0x48, !PT ;  /* 0x80000000091d7812 */ /* 0x000fe400078e4807 */
[----:B------:R-:W-:-:S13]  /*69b0*/  ISETP.EQ.OR P0, PT, R16, RZ, !P0 ;  /* 0x000000ff1000720c */ /* 0x000fda0004702670 */
[----:B------:R-:W-:Y:S02]  /*69c0*/  @P0 LOP3.LUT R2, R29, 0x7ff00000, RZ, 0xfc, !PT ;  /* 0x7ff000001d020812 */ /* 0x000fe400078efcff */
[----:B------:R-:W-:Y:S02]  /*69d0*/  @!P0 MOV R28, RZ ;  /* 0x000000ff001c8202 */ /* 0x000fe40000000f00 */
[----:B------:R-:W-:Y:S02]  /*69e0*/  @P0 MOV R28, RZ ;  /* 0x000000ff001c0202 */ /* 0x000fe40000000f00 */
[----:B------:R-:W-:Y:S01]  /*69f0*/  @P0 MOV R29, R2 ;  /* 0x00000002001d0202 */ /* 0x000fe20000000f00 */
[----:B------:R-:W-:Y:S06]  /*6a00*/  BRA `(.L_x_199) ;  /* 0x0000000000147947 */ /* 0x000fec0003800000 */
.L_x_201:
[----:B------:R-:W-:Y:S02]  /*6a10*/  LOP3.LUT R29, R7, 0x80000, RZ, 0xfc, !PT ;  /* 0x00080000071d7812 */ /* 0x000fe400078efcff */
[----:B------:R-:W-:Y:S01]  /*6a20*/  MOV R28, R6 ;  /* 0x00000006001c7202 */ /* 0x000fe20000000f00 */
[----:B------:R-:W-:Y:S06]  /*6a30*/  BRA `(.L_x_199) ;  /* 0x0000000000087947 */ /* 0x000fec0003800000 */
.L_x_200:
[----:B------:R-:W-:Y:S02]  /*6a40*/  LOP3.LUT R29, R9, 0x80000, RZ, 0xfc, !PT ;  /* 0x00080000091d7812 */ /* 0x000fe400078efcff */
[----:B------:R-:W-:-:S07]  /*6a50*/  MOV R28, R8 ;  /* 0x00000008001c7202 */ /* 0x000fce0000000f00 */
.L_x_199:
[----:B------:R-:W-:Y:S05]  /*6a60*/  BSYNC.RECONVERGENT B2 ;  /* 0x0000000000027941 */ /* 0x000fea0003800200 */
.L_x_197:
[----:B------:R-:W-:Y:S01]  /*6a70*/  HFMA2 R5, -RZ, RZ, 0, 0 ;  /* 0x00000000ff057431 */ /* 0x000fe200000001ff */
[----:B------:R-:W-:-:S04]  /*6a80*/  MOV R4, R0 ;  /* 0x0000000000047202 */ /* 0x000fc80000000f00 */
[----:B------:R-:W-:Y:S05]  /*6a90*/  RET.REL.NODEC R4 `(update_particles_cuda) ;  /* 0xffffff9404587950 */ /* 0x000fea0003c3ffff */
        .weak           $__internal_1_$__cuda_sm20_sqrt_rn_f32_slowpath
        .type           $__internal_1_$__cuda_sm20_sqrt_rn_f32_slowpath,@function
        .size           $__internal_1_$__cuda_sm20_sqrt_rn_f32_slowpath,($__internal_2_$__cuda_sm3x_div_rn_noftz_f32_slowpath - $__internal_1_$__cuda_sm20_sqrt_rn_f32_slowpath)
$__internal_1_$__cuda_sm20_sqrt_rn_f32_slowpath:
[----:B------:R-:W-:-:S13]  /*6aa0*/  LOP3.LUT P0, RZ, R31, 0x7fffffff, RZ, 0xc0, !PT ;  /* 0x7fffffff1fff7812 */ /* 0x000fda000780c0ff */
[----:B------:R-:W-:Y:S01]  /*6ab0*/  @!P0 MOV R36, R31 ;  /* 0x0000001f00248202 */ /* 0x000fe20000000f00 */
[----:B------:R-:W-:Y:S06]  /*6ac0*/  @!P0 BRA `(.L_x_202) ;  /* 0x0000000000408947 */ /* 0x000fec0003800000 */
[----:B------:R-:W-:-:S13]  /*6ad0*/  FSETP.GEU.FTZ.AND P0, PT, R31, RZ, PT ;  /* 0x000000ff1f00720b */ /* 0x000fda0003f1e000 */
[----:B------:R-:W-:Y:S01]  /*6ae0*/  @!P0 MOV R36, 0x7fffffff ;  /* 0x7fffffff00248802 */ /* 0x000fe20000000f00 */
[----:B------:R-:W-:Y:S06]  /*6af0*/  @!P0 BRA `(.L_x_202) ;  /* 0x0000000000348947 */ /* 0x000fec0003800000 */
[----:B------:R-:W-:-:S13]  /*6b00*/  FSETP.GTU.FTZ.AND P0, PT, |R31|, +INF , PT ;  /* 0x7f8000001f00780b */ /* 0x000fda0003f1c200 */
[----:B------:R-:W-:Y:S01]  /*6b10*/  @P0 FADD.FTZ R36, R31, 1 ;  /* 0x3f8000001f240421 */ /* 0x000fe20000010000 */
[----:B------:R-:W-:Y:S06]  /*6b20*/  @P0 BRA `(.L_x_202) ;  /* 0x0000000000280947 */ /* 0x000fec0003800000 */
[----:B------:R-:W-:-:S13]  /*6b30*/  FSETP.NEU.FTZ.AND P0, PT, |R31|, +INF , PT ;  /* 0x7f8000001f00780b */ /* 0x000fda0003f1d200 */
[----:B------:R-:W-:Y:S01]  /*6b40*/  @P0 FFMA R35, R31, 1.84467440737095516160e+19, RZ ;  /* 0x5f8000001f230823 */ /* 0x000fe200000000ff */
[----:B------:R-:W-:-:S03]  /*6b50*/  @!P0 MOV R36, R31 ;  /* 0x0000001f00248202 */ /* 0x000fc60000000f00 */
[----:B------:R-:W0:Y:S02]  /*6b60*/  @P0 MUFU.RSQ R32, R35 ;  /* 0x0000002300200308 */ /* 0x000e240000001400 */
[----:B0-----:R-:W-:Y:S01]  /*6b70*/  @P0 FMUL.FTZ R34, R35, R32 ;  /* 0x0000002023220220 */ /* 0x001fe20000410000 */
[----:B------:R-:W-:-:S03]  /*6b80*/  @P0 FMUL.FTZ R32, R32, 0.5 ;  /* 0x3f00000020200820 */ /* 0x000fc60000410000 */
[----:B------:R-:W-:-:S04]  /*6b90*/  @P0 FADD.FTZ R33, -R34, -RZ ;  /* 0x800000ff22210221 */ /* 0x000fc80000010100 */
[----:B------:R-:W-:-:S04]  /*6ba0*/  @P0 FFMA R33, R34, R33, R35 ;  /* 0x0000002122210223 */ /* 0x000fc80000000023 */
[----:B------:R-:W-:-:S04]  /*6bb0*/  @P0 FFMA R32, R33, R32, R34 ;  /* 0x0000002021200223 */ /* 0x000fc80000000022 */
[----:B------:R-:W-:-:S07]  /*6bc0*/  @P0 FMUL.FTZ R36, R32, 2.3283064365386962891e-10 ;  /* 0x2f80000020240820 */ /* 0x000fce0000410000 */
.L_x_202:
[----:B------:R-:W-:Y:S01]  /*6bd0*/  HFMA2 R33, -RZ, RZ, 0, 0 ;  /* 0x00000000ff217431 */ /* 0x000fe200000001ff */
[----:B------:R-:W-:-:S04]  /*6be0*/  MOV R32, R0 ;  /* 0x0000000000207202 */ /* 0x000fc80000000f00 */
[----:B------:R-:W-:Y:S05]  /*6bf0*/  RET.REL.NODEC R32 `(update_particles_cuda) ;  /* 0xffffff9420007950 */ /* 0x000fea0003c3ffff */
        .weak           $__internal_2_$__cuda_sm3x_div_rn_noftz_f32_slowpath
        .type           $__internal_2_$__cuda_sm3x_div_rn_noftz_f32_slowpath,@function
        .size           $__internal_2_$__cuda_sm3x_div_rn_noftz_f32_slowpath,(.L_x_290 - $__internal_2_$__cuda_sm3x_div_rn_noftz_f32_slowpath)
$__internal_2_$__cuda_sm3x_div_rn_noftz_f32_slowpath:
[----:B------:R-:W-:Y:S01]  /*6c00*/  SHF.R.U32.HI R31, RZ, 0x17, R36 ;  /* 0x00000017ff1f7819 */ /* 0x000fe20000011624 */
[----:B------:R-:W-:Y:S01]  /*6c10*/  BSSY.RECONVERGENT B2, `(.L_x_203) ;  /* 0x0000062000027945 */ /* 0x000fe20003800200 */
[----:B------:R-:W-:Y:S02]  /*6c20*/  SHF.R.U32.HI R34, RZ, 0x17, R41 ;  /* 0x00000017ff227819 */ /* 0x000fe40000011629 */
[----:B------:R-:W-:Y:S02]  /*6c30*/  LOP3.LUT R31, R31, 0xff, RZ, 0xc0, !PT ;  /* 0x000000ff1f1f7812 */ /* 0x000fe400078ec0ff */
[----:B------:R-:W-:Y:S02]  /*6c40*/  LOP3.LUT R34, R34, 0xff, RZ, 0xc0, !PT ;  /* 0x000000ff22227812 */ /* 0x000fe400078ec0ff */
[----:B------:R-:W-:Y:S02]  /*6c50*/  IADD3 R0, PT, PT, R31, -0x1, RZ ;  /* 0xffffffff1f007810 */ /* 0x000fe40007ffe0ff */
[----:B------:R-:W-:-:S02]  /*6c60*/  IADD3 R35, PT, PT, R34, -0x1, RZ ;  /* 0xffffffff22237810 */ /* 0x000fc40007ffe0ff */
[----:B------:R-:W-:-:S04]  /*6c70*/  ISETP.GT.U32.AND P0, PT, R0, 0xfd, PT ;  /* 0x000000fd0000780c */ /* 0x000fc80003f04070 */
[----:B------:R-:W-:-:S13]  /*6c80*/  ISETP.GT.U32.OR P0, PT, R35, 0xfd, P0 ;  /* 0x000000fd2300780c */ /* 0x000fda0000704470 */
[----:B------:R-:W-:Y:S01]  /*6c90*/  @!P0 MOV R33, RZ ;  /* 0x000000ff00218202 */ /* 0x000fe20000000f00 */
[----:B------:R-:W-:Y:S06]  /*6ca0*/  @!P0 BRA `(.L_x_204) ;  /* 0x00000000005c8947 */ /* 0x000fec0003800000 */
[----:B------:R-:W-:Y:S02]  /*6cb0*/  FSETP.GTU.FTZ.AND P0, PT, |R41|, +INF , PT ;  /* 0x7f8000002900780b */ /* 0x000fe40003f1c200 */
[----:B------:R-:W-:-:S04]  /*6cc0*/  FSETP.GTU.FTZ.AND P1, PT, |R36|, +INF , PT ;  /* 0x7f8000002400780b */ /* 0x000fc80003f3c200 */
[----:B------:R-:W-:-:S13]  /*6cd0*/  PLOP3.LUT P0, PT, P0, P1, PT, 0xf8, 0x8f ;  /* 0x00000000008f781c */ /* 0x000fda0000703f70 */
[----:B------:R-:W-:Y:S05]  /*6ce0*/  @P0 BRA `(.L_x_205) ;  /* 0x00000004004c0947 */ /* 0x000fea0003800000 */
[----:B------:R-:W-:-:S13]  /*6cf0*/  LOP3.LUT P0, RZ, R36, 0x7fffffff, R41, 0xc8, !PT ;  /* 0x7fffffff24ff7812 */ /* 0x000fda000780c829 */
[----:B------:R-:W-:Y:S05]  /*6d00*/  @!P0 BRA `(.L_x_206) ;  /* 0x00000004003c8947 */ /* 0x000fea0003800000 */
[C---:B------:R-:W-:Y:S02]  /*6d10*/  FSETP.NEU.FTZ.AND P3, PT, |R41|.reuse, +INF , PT ;  /* 0x7f8000002900780b */ /* 0x040fe40003f7d200 */
[----:B------:R-:W-:Y:S02]  /*6d20*/  FSETP.NEU.FTZ.AND P1, PT, |R36|, +INF , PT ;  /* 0x7f8000002400780b */ /* 0x000fe40003f3d200 */
[----:B------:R-:W-:-:S11]  /*6d30*/  FSETP.NEU.FTZ.AND P0, PT, |R41|, +INF , PT ;  /* 0x7f8000002900780b */ /* 0x000fd60003f1d200 */
[----:B------:R-:W-:Y:S05]  /*6d40*/  @!P1 BRA !P3, `(.L_x_206) ;  /* 0x00000004002c9947 */ /* 0x000fea0005800000 */
[----:B------:R-:W-:-:S04]  /*6d50*/  LOP3.LUT P3, RZ, R41, 0x7fffffff, RZ, 0xc0, !PT ;  /* 0x7fffffff29ff7812 */ /* 0x000fc8000786c0ff */
[----:B------:R-:W-:-:S13]  /*6d60*/  PLOP3.LUT P1, PT, P1, P3, PT, 0x2f, 0xf2 ;  /* 0x0000000000f2781c */ /* 0x000fda0000f26577 */
[----:B------:R-:W-:Y:S05]  /*6d70*/  @P1 BRA `(.L_x_207) ;  /* 0x0000000400181947 */ /* 0x000fea0003800000 */
[----:B------:R-:W-:-:S04]  /*6d80*/  LOP3.LUT P1, RZ, R36, 0x7fffffff, RZ, 0xc0, !PT ;  /* 0x7fffffff24ff7812 */ /* 0x000fc8000782c0ff */
[----:B------:R-:W-:-:S13]  /*6d90*/  PLOP3.LUT P0, PT, P0, P1, PT, 0x2f, 0xf2 ;  /* 0x0000000000f2781c */ /* 0x000fda0000702577 */
[----:B------:R-:W-:Y:S05]  /*6da0*/  @P0 BRA `(.L_x_208) ;  /* 0x0000000400000947 */ /* 0x000fea0003800000 */
[----:B------:R-:W-:Y:S02]  /*6db0*/  ISETP.GE.AND P0, PT, R35, RZ, PT ;  /* 0x000000ff2300720c */ /* 0x000fe40003f06270 */
[----:B------:R-:W-:-:S11]  /*6dc0*/  ISETP.GE.AND P1, PT, R0, RZ, PT ;  /* 0x000000ff0000720c */ /* 0x000fd60003f26270 */
[----:B------:R-:W-:Y:S01]  /*6dd0*/  @P0 MOV R33, RZ ;  /* 0x000000ff00210202 */ /* 0x000fe20000000f00 */
[----:B------:R-:W-:Y:S01]  /*6de0*/  @!P0 FFMA R41, R41, 1.84467440737095516160e+19, RZ ;  /* 0x5f80000029298823 */ /* 0x000fe200000000ff */
[----:B------:R-:W-:Y:S01]  /*6df0*/  @!P0 MOV R33, 0xffffffc0 ;  /* 0xffffffc000218802 */ /* 0x000fe20000000f00 */
[----:B------:R-:W-:-:S03]  /*6e00*/  @!P1 FFMA R36, R36, 1.84467440737095516160e+19, RZ ;  /* 0x5f80000024249823 */ /* 0x000fc600000000ff */
[----:B------:R-:W-:-:S07]  /*6e10*/  @!P1 IADD3 R33, PT, PT, R33, 0x40, RZ ;  /* 0x0000004021219810 */ /* 0x000fce0007ffe0ff */
.L_x_204:
[----:B------:R-:W-:Y:S01]  /*6e20*/  LEA R35, R31, 0xc0800000, 0x17 ;  /* 0xc08000001f237811 */ /* 0x000fe200078eb8ff */
[----:B------:R-:W-:Y:S01]  /*6e30*/  BSSY.RECONVERGENT B3, `(.L_x_209) ;  /* 0x0000036000037945 */ /* 0x000fe20003800200 */
[----:B------:R-:W-:Y:S02]  /*6e40*/  IADD3 R34, PT, PT, R34, -0x7f, RZ ;  /* 0xffffff8122227810 */ /* 0x000fe40007ffe0ff */
[----:B------:R-:W-:-:S03]  /*6e50*/  IADD3 R35, PT, PT, -R35, R36, RZ ;  /* 0x0000002423237210 */ /* 0x000fc60007ffe1ff */
[C---:B------:R-:W-:Y:S01]  /*6e60*/  IMAD R0, R34.reuse, -0x800000, R41 ;  /* 0xff80000022007824 */ /* 0x040fe200078e0229 */
[----:B------:R0:W1:Y:S01]  /*6e70*/  MUFU.RCP R36, R35 ;  /* 0x0000002300247308 */ /* 0x0000620000001000 */
[----:B------:R-:W-:-:S04]  /*6e80*/  IADD3 R34, PT, PT, R34, 0x7f, -R31 ;  /* 0x0000007f22227810 */ /* 0x000fc80007ffe81f */
[----:B------:R-:W-:Y:S01]  /*6e90*/  IADD3 R33, PT, PT, R34, R33, RZ ;  /* 0x0000002122217210 */ /* 0x000fe20007ffe0ff */
[----:B0-----:R-:W-:-:S04]  /*6ea0*/  FADD.FTZ R35, -R35, -RZ ;  /* 0x800000ff23237221 */ /* 0x001fc80000010100 */
[----:B-1----:R-:W-:-:S04]  /*6eb0*/  FFMA R37, R36, R35, 1 ;  /* 0x3f80000024257423 */ /* 0x002fc80000000023 */
[----:B------:R-:W-:-:S04]  /*6ec0*/  FFMA R37, R36, R37, R36 ;  /* 0x0000002524257223 */ /* 0x000fc80000000024 */
[----:B------:R-:W-:-:S04]  /*6ed0*/  FFMA R36, R0, R37, RZ ;  /* 0x0000002500247223 */ /* 0x000fc800000000ff */
[----:B------:R-:W-:-:S04]  /*6ee0*/  FFMA R38, R35, R36, R0 ;  /* 0x0000002423267223 */ /* 0x000fc80000000000 */
[----:B------:R-:W-:-:S04]  /*6ef0*/  FFMA R38, R37, R38, R36 ;  /* 0x0000002625267223 */ /* 0x000fc80000000024 */
[----:B------:R-:W-:-:S04]  /*6f00*/  FFMA R35, R35, R38, R0 ;  /* 0x0000002623237223 */ /* 0x000fc80000000000 */
[----:B------:R-:W-:-:S05]  /*6f10*/  FFMA R0, R37, R35, R38 ;  /* 0x0000002325007223 */ /* 0x000fca0000000026 */
[----:B------:R-:W-:-:S04]  /*6f20*/  SHF.R.U32.HI R31, RZ, 0x17, R0 ;  /* 0x00000017ff1f7819 */ /* 0x000fc80000011600 */
[----:B------:R-:W-:-:S04]  /*6f30*/  LOP3.LUT R34, R31, 0xff, RZ, 0xc0, !PT ;  /* 0x000000ff1f227812 */ /* 0x000fc800078ec0ff */
[----:B------:R-:W-:-:S04]  /*6f40*/  IADD3 R31, PT, PT, R34, R33, RZ ;  /* 0x00000021221f7210 */ /* 0x000fc80007ffe0ff */
[----:B------:R-:W-:-:S04]  /*6f50*/  IADD3 R34, PT, PT, R31, -0x1, RZ ;  /* 0xffffffff1f227810 */ /* 0x000fc80007ffe0ff */
[----:B------:R-:W-:-:S13]  /*6f60*/  ISETP.GE.U32.AND P0, PT, R34, 0xfe, PT ;  /* 0x000000fe2200780c */ /* 0x000fda0003f06070 */
[----:B------:R-:W-:Y:S05]  /*6f70*/  @!P0 BRA `(.L_x_210) ;  /* 0x0000000000808947 */ /* 0x000fea0003800000 */
[----:B------:R-:W-:-:S13]  /*6f80*/  ISETP.GT.AND P0, PT, R31, 0xfe, PT ;  /* 0x000000fe1f00780c */ /* 0x000fda0003f04270 */
[----:B------:R-:W-:Y:S05]  /*6f90*/  @P0 BRA `(.L_x_211) ;  /* 0x00000000006c0947 */ /* 0x000fea0003800000 */
[----:B------:R-:W-:-:S13]  /*6fa0*/  ISETP.GE.AND P0, PT, R31, 0x1, PT ;  /* 0x000000011f00780c */ /* 0x000fda0003f06270 */
[----:B------:R-:W-:Y:S05]  /*6fb0*/  @P0 BRA `(.L_x_212) ;  /* 0x0000000000740947 */ /* 0x000fea0003800000 */
[----:B------:R-:W-:Y:S02]  /*6fc0*/  ISETP.GE.AND P0, PT, R31, -0x18, PT ;  /* 0xffffffe81f00780c */ /* 0x000fe40003f06270 */
[----:B------:R-:W-:-:S11]  /*6fd0*/  LOP3.LUT R0, R0, 0x80000000, RZ, 0xc0, !PT ;  /* 0x8000000000007812 */ /* 0x000fd600078ec0ff */
[----:B------:R-:W-:Y:S05]  /*6fe0*/  @!P0 BRA `(.L_x_212) ;  /* 0x0000000000688947 */ /* 0x000fea0003800000 */
[CCC-:B------:R-:W-:Y:S01]  /*6ff0*/  FFMA.RZ R33, R37.reuse, R35.reuse, R38.reuse ;  /* 0x0000002325217223 */ /* 0x1c0fe2000000c026 */
[CCC-:B------:R-:W-:Y:S01]  /*7000*/  FFMA.RP R34, R37.reuse, R35.reuse, R38.reuse ;  /* 0x0000002325227223 */ /* 0x1c0fe20000008026 */
[----:B------:R-:W-:Y:S01]  /*7010*/  FFMA.RM R37, R37, R35, R38 ;  /* 0x0000002325257223 */ /* 0x000fe20000004026 */
[----:B------:R-:W-:Y:S02]  /*7020*/  IADD3 R35, PT, PT, R31, 0x20, RZ ;  /* 0x000000201f237810 */ /* 0x000fe40007ffe0ff */
[----:B------:R-:W-:Y:S02]  /*7030*/  LOP3.LUT R33, R33, 0x7fffff, RZ, 0xc0, !PT ;  /* 0x007fffff21217812 */ /* 0x000fe400078ec0ff */
[----:B------:R-:W-:Y:S02]  /*7040*/  ISETP.NE.AND P3, PT, R31, RZ, PT ;  /* 0x000000ff1f00720c */ /* 0x000fe40003f65270 */
[----:B------:R-:W-:Y:S02]  /*7050*/  LOP3.LUT R36, R33, 0x800000, RZ, 0xfc, !PT ;  /* 0x0080000021247812 */ /* 0x000fe400078efcff */
[----:B------:R-:W-:-:S02]  /*7060*/  ISETP.NE.AND P1, PT, R31, RZ, PT ;  /* 0x000000ff1f00720c */ /* 0x000fc40003f25270 */
[----:B------:R-:W-:Y:S02]  /*7070*/  IADD3 R31, PT, PT, -R31, RZ, RZ ;  /* 0x000000ff1f1f7210 */ /* 0x000fe40007ffe1ff */
[----:B------:R-:W-:Y:S02]  /*7080*/  SHF.L.U32 R35, R36, R35, RZ ;  /* 0x0000002324237219 */ /* 0x000fe400000006ff */
[----:B------:R-:W-:Y:S02]  /*7090*/  FSETP.NEU.FTZ.AND P0, PT, R34, R37, PT ;  /* 0x000000252200720b */ /* 0x000fe40003f1d000 */
[----:B------:R-:W-:Y:S02]  /*70a0*/  SEL R31, R31, RZ, P3 ;  /* 0x000000ff1f1f7207 */ /* 0x000fe40001800000 */
[----:B------:R-:W-:Y:S02]  /*70b0*/  ISETP.NE.AND P1, PT, R35, RZ, P1 ;  /* 0x000000ff2300720c */ /* 0x000fe40000f25270 */
[----:B------:R-:W-:-:S02]  /*70c0*/  SHF.R.U32.HI R36, RZ, R31, R36 ;  /* 0x0000001fff247219 */ /* 0x000fc40000011624 */
[----:B------:R-:W-:Y:S02]  /*70d0*/  PLOP3.LUT P0, PT, P0, P1, PT, 0xf8, 0x8f ;  /* 0x00000000008f781c */ /* 0x000fe40000703f70 */
[----:B------:R-:W-:Y:S02]  /*70e0*/  SHF.R.U32.HI R33, RZ, 0x1, R36 ;  /* 0x00000001ff217819 */ /* 0x000fe40000011624 */
[----:B------:R-:W-:-:S04]  /*70f0*/  SEL R34, RZ, 0x1, !P0 ;  /* 0x00000001ff227807 */ /* 0x000fc80004000000 */
[----:B------:R-:W-:-:S04]  /*7100*/  LOP3.LUT R31, R34, 0x1, R33, 0xf8, !PT ;  /* 0x00000001221f7812 */ /* 0x000fc800078ef821 */
[----:B------:R-:W-:-:S04]  /*7110*/  LOP3.LUT R36, R31, R36, RZ, 0xc0, !PT ;  /* 0x000000241f247212 */ /* 0x000fc800078ec0ff */
[----:B------:R-:W-:-:S04]  /*7120*/  IADD3 R33, PT, PT, R33, R36, RZ ;  /* 0x0000002421217210 */ /* 0x000fc80007ffe0ff */
[----:B------:R-:W-:Y:S01]  /*7130*/  LOP3.LUT R0, R33, R0, RZ, 0xfc, !PT ;  /* 0x0000000021007212 */ /* 0x000fe200078efcff */
[----:B------:R-:W-:Y:S06]  /*7140*/  BRA `(.L_x_212) ;  /* 0x0000000000107947 */ /* 0x000fec0003800000 */
.L_x_211:
[----:B------:R-:W-:-:S04]  /*7150*/  LOP3.LUT R0, R0, 0x80000000, RZ, 0xc0, !PT ;  /* 0x8000000000007812 */ /* 0x000fc800078ec0ff */
[----:B------:R-:W-:Y:S01]  /*7160*/  LOP3.LUT R0, R0, 0x7f800000, RZ, 0xfc, !PT ;  /* 0x7f80000000007812 */ /* 0x000fe200078efcff */
[----:B------:R-:W-:Y:S06]  /*7170*/  BRA `(.L_x_212) ;  /* 0x0000000000047947 */ /* 0x000fec0003800000 */
.L_x_210:
[----:B------:R-:W-:-:S07]  /*7180*/  LEA R0, R33, R0, 0x17 ;  /* 0x0000000021007211 */ /* 0x000fce00078eb8ff */
.L_x_212:
[----:B------:R-:W-:Y:S05]  /*7190*/  BSYNC.RECONVERGENT B3 ;  /* 0x0000000000037941 */ /* 0x000fea0003800200 */
.L_x_209:
[----:B------:R-:W-:Y:S05]  /*71a0*/  BRA `(.L_x_213) ;  /* 0x0000000000207947 */ /* 0x000fea0003800000 */
.L_x_208:
[----:B------:R-:W-:-:S04]  /*71b0*/  LOP3.LUT R36, R36, 0x80000000, R41, 0x48, !PT ;  /* 0x8000000024247812 */ /* 0x000fc800078e4829 */
[----:B------:R-:W-:Y:S01]  /*71c0*/  LOP3.LUT R0, R36, 0x7f800000, RZ, 0xfc, !PT ;  /* 0x7f80000024007812 */ /* 0x000fe200078efcff */
[----:B------:R-:W-:Y:S06]  /*71d0*/  BRA `(.L_x_213) ;  /* 0x0000000000147947 */ /* 0x000fec0003800000 */
.L_x_207:
[----:B------:R-:W-:Y:S01]  /*71e0*/  LOP3.LUT R0, R36, 0x80000000, R41, 0x48, !PT ;  /* 0x8000000024007812 */ /* 0x000fe200078e4829 */
[----:B------:R-:W-:Y:S06]  /*71f0*/  BRA `(.L_x_213) ;  /* 0x00000000000c7947 */ /* 0x000fec0003800000 */
.L_x_206:
[----:B------:R-:W0:Y:S01]  /*7200*/  MUFU.RSQ R0, -QNAN ;  /* 0xffc0000000007908 */ /* 0x000e220000001400 */
[----:B------:R-:W-:Y:S05]  /*7210*/  BRA `(.L_x_213) ;  /* 0x0000000000047947 */ /* 0x000fea0003800000 */
.L_x_205:
[----:B------:R-:W-:-:S07]  /*7220*/  FADD.FTZ R0, R41, R36 ;  /* 0x0000002429007221 */ /* 0x000fce0000010000 */
.L_x_213:
[----:B------:R-:W-:Y:S05]  /*7230*/  BSYNC.RECONVERGENT B2 ;  /* 0x0000000000027941 */ /* 0x000fea0003800200 */
.L_x_203:
[----:B------:R-:W-:-:S04]  /*7240*/  HFMA2 R33, -RZ, RZ, 0, 0 ;  /* 0x00000000ff217431 */ /* 0x000fc800000001ff */
[----:B0-----:R-:W-:Y:S05]  /*7250*/  RET.REL.NODEC R32 `(update_particles_cuda) ;  /* 0xffffff8c20687950 */ /* 0x001fea0003c3ffff */
.L_x_214:
[----:B------:R-:W-:-:S00]  /*7260*/  BRA `(.L_x_214) ;  /* 0xfffffffc00fc7947 */ /* 0x000fc0000383ffff */
[----:B------:R-:W-:-:S00]  /*7270*/  NOP ;  /* 0x0000000000007918 */ /* 0x000fc00000000000 */
        /* <DEDUP_REMOVED lines=8> */
.L_x_290:


//--------------------- .text.compute_electric_field_from_potential --------------------------
	.section	.text.compute_electric_field_from_potential,"ax",@progbits
	.align	128
        .global         compute_electric_field_from_potential
        .type           compute_electric_field_from_potential,@function
        .size           compute_electric_field_from_potential,(.L_x_291 - compute_electric_field_from_potential)
        .other          compute_electric_field_from_potential,@"STO_CUDA_ENTRY STV_DEFAULT"
compute_electric_field_from_potential:
.text.compute_electric_field_from_potential:
[----:B------:R-:W-:Y:S01]  /*0000*/  LDC R1, c[0x0][0x37c] ;  /* 0x0000df00ff017b82 */ /* 0x000fe20000000800 */
[----:B------:R-:W0:Y:S07]  /*0010*/  S2R R3, SR_TID.X ;  /* 0x0000000000037919 */ /* 0x000e2e0000002100 */
[----:B------:R-:W1:Y:S01]  /*0020*/  LDC.64 R12, c[0x0][0x390] ;  /* 0x0000e400ff0c7b82 */ /* 0x000e620000000a00 */
[----:B------:R-:W2:Y:S07]  /*0030*/  LDCU UR5, c[0x0][0x398] ;  /* 0x00007300ff0577ac */ /* 0x000eae0008000800 */
[----:B------:R-:W0:Y:S08]  /*0040*/  S2UR UR4, SR_CTAID.X ;  /* 0x00000000000479c3 */ /* 0x000e300000002500 */
[----:B------:R-:W0:Y:S01]  /*0050*/  LDC R2, c[0x0][0x360] ;  /* 0x0000d800ff027b82 */ /* 0x000e220000000800 */
[----:B-1----:R-:W-:-:S02]  /*0060*/  IMAD R7, R13, R12, RZ ;  /* 0x0000000c0d077224 */ /* 0x002fc400078e02ff */
[----:B0-----:R-:W-:Y:S02]  /*0070*/  IMAD R2, R2, UR4, R3 ;  /* 0x0000000402027c24 */ /* 0x001fe4000f8e0203 */
[----:B--2---:R-:W-:-:S05]  /*0080*/  IMAD R3, R7, UR5, RZ ;  /* 0x0000000507037c24 */ /* 0x004fca000f8e02ff */
[----:B------:R-:W-:-:S13]  /*0090*/  ISETP.GE.AND P0, PT, R2, R3, PT ;  /* 0x000000030200720c */ /* 0x000fda0003f06270 */
[----:B------:R-:W-:Y:S05]  /*00a0*/  @P0 EXIT ;  /* 0x000000000000094d */ /* 0x000fea0003800000 */
[-C--:B------:R-:W-:Y:S01]  /*00b0*/  IABS R9, R7.reuse ;  /* 0x0000000700097213 */ /* 0x080fe20000000000 */
[----:B------:R-:W0:Y:S01]  /*00c0*/  LDC.64 R14, c[0x0][0x380] ;  /* 0x0000e000ff0e7b82 */ /* 0x000e220000000a00 */
[----:B------:R-:W-:Y:S01]  /*00d0*/  IABS R0, R12 ;  /* 0x0000000c00007213 */ /* 0x000fe20000000000 */
[----:B------:R-:W1:Y:S01]  /*00e0*/  LDCU.64 UR6, c[0x0][0x358] ;  /* 0x00006b00ff0677ac */ /* 0x000e620008000a00 */
[----:B------:R-:W2:Y:S01]  /*00f0*/  I2F.RP R3, R9 ;  /* 0x0000000900037306 */ /* 0x000ea20000209400 */
[----:B------:R-:W-:Y:S01]  /*0100*/  IABS R10, R7 ;  /* 0x00000007000a7213 */ /* 0x000fe20000000000 */
[----:B------:R-:W-:Y:S01]  /*0110*/  BSSY.RECONVERGENT B2, `(.L_x_215) ;  /* 0x0000090000027945 */ /* 0x000fe20003800200 */
[----:B------:R-:W-:-:S05]  /*0120*/  ISETP.GE.AND P3, PT, R2, RZ, PT ;  /* 0x000000ff0200720c */ /* 0x000fca0003f66270 */
[----:B------:R-:W3:Y:S08]  /*0130*/  I2F.RP R8, R0 ;  /* 0x0000000000087306 */ /* 0x000ef00000209400 */
[----:B--2---:R-:W2:Y:S08]  /*0140*/  MUFU.RCP R3, R3 ;  /* 0x0000000300037308 */ /* 0x004eb00000001000 */
[----:B---3--:R-:W-:Y:S01]  /*0150*/  MUFU.RCP R8, R8 ;  /* 0x0000000800087308 */ /* 0x008fe20000001000 */
[----:B--2---:R-:W-:-:S02]  /*0160*/  IADD3 R4, PT, PT, R3, 0xffffffe, RZ ;  /* 0x0ffffffe03047810 */ /* 0x004fc40007ffe0ff */
[----:B------:R-:W-:-:S05]  /*0170*/  IABS R3, R2 ;  /* 0x0000000200037213 */ /* 0x000fca0000000000 */
[----:B------:R2:W3:Y:S02]  /*0180*/  F2I.FTZ.U32.TRUNC.NTZ R5, R4 ;  /* 0x0000000400057305 */ /* 0x0004e4000021f000 */
[----:B--2---:R-:W-:Y:S01]  /*0190*/  HFMA2 R4, -RZ, RZ, 0, 0 ;  /* 0x00000000ff047431 */ /* 0x004fe200000001ff */
[----:B---3--:R-:W-:-:S05]  /*01a0*/  IADD3 R6, PT, PT, RZ, -R5, RZ ;  /* 0x80000005ff067210 */ /* 0x008fca0007ffe0ff */
[----:B------:R-:W-:-:S04]  /*01b0*/  IMAD R11, R6, R9, RZ ;  /* 0x00000009060b7224 */ /* 0x000fc800078e02ff */
[----:B------:R-:W-:Y:S01]  /*01c0*/  IMAD.HI.U32 R6, R5, R11, R4 ;  /* 0x0000000b05067227 */ /* 0x000fe200078e0004 */
[----:B------:R-:W-:-:S03]  /*01d0*/  IADD3 R5, PT, PT, R8, 0xffffffe, RZ ;  /* 0x0ffffffe08057810 */ /* 0x000fc60007ffe0ff */
[----:B------:R-:W-:Y:S02]  /*01e0*/  IMAD.MOV R4, RZ, RZ, -R10 ;  /* 0x000000ffff047224 */ /* 0x000fe400078e0a0a */
[----:B------:R-:W-:Y:S01]  /*01f0*/  IMAD.HI.U32 R6, R6, R3, RZ ;  /* 0x0000000306067227 */ /* 0x000fe200078e00ff */
[----:B------:R-:W2:Y:S03]  /*0200*/  F2I.FTZ.U32.TRUNC.NTZ R5, R5 ;  /* 0x0000000500057305 */ /* 0x000ea6000021f000 */
[----:B------:R-:W-:-:S05]  /*0210*/  IMAD R4, R6, R4, R3 ;  /* 0x0000000406047224 */ /* 0x000fca00078e0203 */
[----:B------:R-:W-:-:S13]  /*0220*/  ISETP.GT.U32.AND P1, PT, R9, R4, PT ;  /* 0x000000040900720c */ /* 0x000fda0003f24070 */
[-C--:B------:R-:W-:Y:S01]  /*0230*/  @!P1 IADD3 R4, PT, PT, R4, -R9.reuse, RZ ;  /* 0x8000000904049210 */ /* 0x080fe20007ffe0ff */
[----:B------:R-:W-:Y:S01]  /*0240*/  @!P1 VIADD R6, R6, 0x1 ;  /* 0x0000000106069836 */ /* 0x000fe20000000000 */
[----:B------:R-:W-:Y:S02]  /*0250*/  ISETP.NE.AND P1, PT, R7, RZ, PT ;  /* 0x000000ff0700720c */ /* 0x000fe40003f25270 */
[----:B------:R-:W-:Y:S02]  /*0260*/  ISETP.GE.U32.AND P0, PT, R4, R9, PT ;  /* 0x000000090400720c */ /* 0x000fe40003f06070 */
[----:B------:R-:W-:Y:S02]  /*0270*/  LOP3.LUT R4, R2, R7, RZ, 0x3c, !PT ;  /* 0x0000000702047212 */ /* 0x000fe400078e3cff */
[----:B--2---:R-:W-:Y:S02]  /*0280*/  IADD3 R9, PT, PT, RZ, -R5, RZ ;  /* 0x80000005ff097210 */ /* 0x004fe40007ffe0ff */
[----:B------:R-:W-:Y:S01]  /*0290*/  ISETP.GE.AND P2, PT, R4, RZ, PT ;  /* 0x000000ff0400720c */ /* 0x000fe20003f46270 */
[----:B------:R-:W-:-:S02]  /*02a0*/  IMAD.MOV.U32 R4, RZ, RZ, RZ ;  /* 0x000000ffff047224 */ /* 0x000fc400078e00ff */
[----:B------:R-:W-:-:S04]  /*02b0*/  IMAD R9, R9, R0, RZ ;  /* 0x0000000009097224 */ /* 0x000fc800078e02ff */
[----:B------:R-:W-:Y:S01]  /*02c0*/  @P0 IADD3 R6, PT, PT, R6, 0x1, RZ ;  /* 0x0000000106060810 */ /* 0x000fe20007ffe0ff */
[----:B------:R-:W-:-:S05]  /*02d0*/  IMAD.HI.U32 R4, R5, R9, R4 ;  /* 0x0000000905047227 */ /* 0x000fca00078e0004 */
[----:B------:R-:W-:Y:S01]  /*02e0*/  @!P2 IADD3 R6, PT, PT, -R6, RZ, RZ ;  /* 0x000000ff0606a210 */ /* 0x000fe20007ffe1ff */
[----:B------:R-:W-:Y:S01]  /*02f0*/  IMAD.HI.U32 R8, R4, R3, RZ ;  /* 0x0000000304087227 */ /* 0x000fe200078e00ff */
[----:B------:R-:W-:Y:S02]  /*0300*/  @!P1 LOP3.LUT R6, RZ, R7, RZ, 0x33, !PT ;  /* 0x00000007ff069212 */ /* 0x000fe400078e33ff */
[----:B------:R-:W-:Y:S02]  /*0310*/  ISETP.NE.AND P2, PT, R12, RZ, PT ;  /* 0x000000ff0c00720c */ /* 0x000fe40003f45270 */
[----:B------:R-:W-:Y:S02]  /*0320*/  IADD3 R5, PT, PT, -R6, RZ, RZ ;  /* 0x000000ff06057210 */ /* 0x000fe40007ffe1ff */
[----:B------:R-:W-:-:S03]  /*0330*/  IADD3 R8, PT, PT, -R8, RZ, RZ ;  /* 0x000000ff08087210 */ /* 0x000fc60007ffe1ff */
[----:B------:R-:W-:Y:S02]  /*0340*/  IMAD R5, R7, R5, R2 ;  /* 0x0000000507057224 */ /* 0x000fe400078e0202 */
[----:B------:R-:W-:-:S03]  /*0350*/  IMAD R9, R0, R8, R3 ;  /* 0x0000000800097224 */ /* 0x000fc600078e0203 */
[----:B------:R-:W-:Y:S02]  /*0360*/  IABS R11, R5 ;  /* 0x00000005000b7213 */ /* 0x000fe40000000000 */
[----:B------:R-:W-:Y:S02]  /*0370*/  ISETP.GT.U32.AND P0, PT, R0, R9, PT ;  /* 0x000000090000720c */ /* 0x000fe40003f04070 */
[----:B------:R-:W-:Y:S01]  /*0380*/  LOP3.LUT R5, R5, R12, RZ, 0x3c, !PT ;  /* 0x0000000c05057212 */ /* 0x000fe200078e3cff */
[----:B------:R-:W-:-:S05]  /*0390*/  IMAD.HI.U32 R4, R4, R11, RZ ;  /* 0x0000000b04047227 */ /* 0x000fca00078e00ff */
[----:B------:R-:W-:-:S05]  /*03a0*/  IADD3 R3, PT, PT, -R4, RZ, RZ ;  /* 0x000000ff04037210 */ /* 0x000fca0007ffe1ff */
[----:B------:R-:W-:Y:S02]  /*03b0*/  IMAD R3, R0, R3, R11 ;  /* 0x0000000300037224 */ /* 0x000fe400078e020b */
[----:B------:R-:W-:-:S03]  /*03c0*/  @!P0 IMAD.IADD R9, R9, 0x1, -R0 ;  /* 0x0000000109098824 */ /* 0x000fc600078e0a00 */
[C---:B------:R-:W-:Y:S02]  /*03d0*/  ISETP.GT.U32.AND P0, PT, R0.reuse, R3, PT ;  /* 0x000000030000720c */ /* 0x040fe40003f04070 */
[----:B------:R-:W-:-:S11]  /*03e0*/  ISETP.GT.U32.AND P1, PT, R0, R9, PT ;  /* 0x000000090000720c */ /* 0x000fd60003f24070 */
[-C--:B------:R-:W-:Y:S01]  /*03f0*/  @!P0 IADD3 R3, PT, PT, R3, -R0.reuse, RZ ;  /* 0x8000000003038210 */ /* 0x080fe20007ffe0ff */
[----:B------:R-:W-:Y:S01]  /*0400*/  @!P0 VIADD R4, R4, 0x1 ;  /* 0x0000000104048836 */ /* 0x000fe20000000000 */
[-C--:B------:R-:W-:Y:S02]  /*0410*/  @!P1 IADD3 R9, PT, PT, R9, -R0.reuse, RZ ;  /* 0x8000000009099210 */ /* 0x080fe40007ffe0ff */
[----:B------:R-:W-:Y:S02]  /*0420*/  ISETP.GE.U32.AND P4, PT, R3, R0, PT ;  /* 0x000000000300720c */ /* 0x000fe40003f86070 */
[----:B------:R-:W-:Y:S02]  /*0430*/  LOP3.LUT R3, RZ, R12, RZ, 0x33, !PT ;  /* 0x0000000cff037212 */ /* 0x000fe400078e33ff */
[----:B------:R-:W-:Y:S02]  /*0440*/  @!P3 IADD3 R9, PT, PT, -R9, RZ, RZ ;  /* 0x000000ff0909b210 */ /* 0x000fe40007ffe1ff */
[----:B------:R-:W-:-:S02]  /*0450*/  IADD3 R0, PT, PT, R12, -0x1, RZ ;  /* 0xffffffff0c007810 */ /* 0x000fc40007ffe0ff */
[----:B------:R-:W-:Y:S02]  /*0460*/  SEL R9, R3, R9, !P2 ;  /* 0x0000000903097207 */ /* 0x000fe40005000000 */
[----:B------:R-:W-:Y:S02]  /*0470*/  ISETP.GE.AND P1, PT, R5, RZ, PT ;  /* 0x000000ff0500720c */ /* 0x000fe40003f26270 */
[C---:B------:R-:W-:Y:S02]  /*0480*/  ISETP.GE.AND P0, PT, R9.reuse, R0, PT ;  /* 0x000000000900720c */ /* 0x040fe40003f06270 */
[----:B------:R-:W-:Y:S02]  /*0490*/  @P4 IADD3 R4, PT, PT, R4, 0x1, RZ ;  /* 0x0000000104044810 */ /* 0x000fe40007ffe0ff */
[----:B------:R-:W-:-:S07]  /*04a0*/  ISETP.LT.OR P0, PT, R9, 0x1, P0 ;  /* 0x000000010900780c */ /* 0x000fce0000701670 */
[----:B------:R-:W-:-:S04]  /*04b0*/  @!P1 IADD3 R4, PT, PT, -R4, RZ, RZ ;  /* 0x000000ff04049210 */ /* 0x000fc80007ffe1ff */
[----:B------:R-:W-:Y:S01]  /*04c0*/  SEL R8, R3, R4, !P2 ;  /* 0x0000000403087207 */ /* 0x000fe20005000000 */
[----:B0-----:R-:W-:Y:S01]  /*04d0*/  IMAD.WIDE R4, R2, 0x4, R14 ;  /* 0x0000000402047825 */ /* 0x001fe200078e020e */
[----:B-1----:R-:W-:Y:S06]  /*04e0*/  @P0 BRA `(.L_x_216) ;  /* 0x0000000000740947 */ /* 0x002fec0003800000 */
[----:B------:R-:W0:Y:S01]  /*04f0*/  LDCU.64 UR4, c[0x0][0x380] ;  /* 0x00007000ff0477ac */ /* 0x000e220008000a00 */
[----:B------:R-:W-:-:S04]  /*0500*/  IMAD R13, R6, R13, R8 ;  /* 0x0000000d060d7224 */ /* 0x000fc800078e0208 */
[----:B------:R-:W-:Y:S02]  /*0510*/  IMAD R12, R13, R12, RZ ;  /* 0x0000000c0d0c7224 */ /* 0x000fe400078e02ff */
[----:B------:R-:W1:Y:S03]  /*0520*/  LDC R13, c[0x0][0x39c] ;  /* 0x0000e700ff0d7b82 */ /* 0x000e660000000800 */
[----:B------:R-:W-:-:S04]  /*0530*/  IADD3 R0, P0, PT, R9, R12, RZ ;  /* 0x0000000c09007210 */ /* 0x000fc80007f1e0ff */
[----:B------:R-:W-:Y:S02]  /*0540*/  LEA.HI.X.SX32 R3, R12, RZ, 0x1, P0 ;  /* 0x000000ff0c037211 */ /* 0x000fe400000f0eff */
[----:B0-----:R-:W-:-:S04]  /*0550*/  LEA R10, P0, R0, UR4, 0x2 ;  /* 0x00000004000a7c11 */ /* 0x001fc8000f8010ff */
[----:B------:R-:W-:-:S05]  /*0560*/  LEA.HI.X R11, R0, UR5, R3, 0x2, P0 ;  /* 0x00000005000b7c11 */ /* 0x000fca00080f1403 */
[----:B------:R-:W2:Y:S04]  /*0570*/  LDG.E R0, desc[UR6][R10.64+0x4] ;  /* 0x000004060a007981 */ /* 0x000ea8000c1e1900 */
[----:B------:R-:W2:Y:S01]  /*0580*/  LDG.E R3, desc[UR6][R10.64+-0x4] ;  /* 0xfffffc060a037981 */ /* 0x000ea2000c1e1900 */
[----:B-1----:R-:W-:Y:S01]  /*0590*/  FADD R13, R13, R13 ;  /* 0x0000000d0d0d7221 */ /* 0x002fe20000000000 */
[----:B------:R-:W-:Y:S03]  /*05a0*/  BSSY.RECONVERGENT B3, `(.L_x_217) ;  /* 0x000000f000037945 */ /* 0x000fe60003800200 */
[----:B------:R-:W0:Y:S02]  /*05b0*/  MUFU.RCP R12, R13 ;  /* 0x0000000d000c7308 */ /* 0x000e240000001000 */
[----:B0-----:R-:W-:-:S04]  /*05c0*/  FFMA R15, -R13, R12, 1 ;  /* 0x3f8000000d0f7423 */ /* 0x001fc8000000010c */
[----:B------:R-:W-:Y:S01]  /*05d0*/  FFMA R15, R12, R15, R12 ;  /* 0x0000000f0c0f7223 */ /* 0x000fe2000000000c */
[----:B--2---:R-:W-:-:S04]  /*05e0*/  FADD R0, R0, -R3 ;  /* 0x8000000300007221 */ /* 0x004fc80000000000 */
[----:B------:R-:W0:Y:S01]  /*05f0*/  FCHK P0, -R0, R13 ;  /* 0x0000000d00007302 */ /* 0x000e220000000100 */
[----:B------:R-:W-:-:S04]  /*0600*/  FFMA R12, -R0, R15, RZ ;  /* 0x0000000f000c7223 */ /* 0x000fc800000001ff */
[----:B------:R-:W-:-:S04]  /*0610*/  FFMA R3, -R13, R12, -R0 ;  /* 0x0000000c0d037223 */ /* 0x000fc80000000900 */
[----:B------:R-:W-:Y:S01]  /*0620*/  FFMA R3, R15, R3, R12 ;  /* 0x000000030f037223 */ /* 0x000fe2000000000c */
[----:B0-----:R-:W-:Y:S06]  /*0630*/  @!P0 BRA `(.L_x_218) ;  /* 0x0000000000148947 */ /* 0x001fec0003800000 */
[----:B------:R-:W-:Y:S01]  /*0640*/  FADD R0, -R0, -RZ ;  /* 0x800000ff00007221 */ /* 0x000fe20000000100 */
[----:B------:R-:W-:Y:S01]  /*0650*/  IMAD.MOV.U32 R3, RZ, RZ, R13 ;  /* 0x000000ffff037224 */ /* 0x000fe200078e000d */
[----:B------:R-:W-:-:S07]  /*0660*/  MOV R12, 0x680 ;  /* 0x00000680000c7802 */ /* 0x000fce0000000f00 */
[----:B------:R-:W-:Y:S05]  /*0670*/  CALL.REL.NOINC `($__internal_3_$__cuda_sm3x_div_rn_noftz_f32_slowpath) ;  /* 0x0000000c00fc7944 */ /* 0x000fea0003c00000 */
[----:B------:R-:W-:-:S07]  /*0680*/  MOV R3, R0 ;  /* 0x0000000000037202 */ /* 0x000fce0000000f00 */
.L_x_218:
[----:B------:R-:W-:Y:S05]  /*0690*/  BSYNC.RECONVERGENT B3 ;  /* 0x0000000000037941 */ /* 0x000fea0003800200 */
.L_x_217:
[----:B------:R-:W-:Y:S01]  /*06a0*/  MOV R10, R3 ;  /* 0x00000003000a7202 */ /* 0x000fe20000000f00 */
[----:B------:R-:W-:Y:S06]  /*06b0*/  BRA `(.L_x_219) ;  /* 0x0000000000d47947 */ /* 0x000fec0003800000 */
.L_x_216:
[----:B------:R-:W-:-:S13]  /*06c0*/  ISETP.NE.AND P0, PT, R9, RZ, PT ;  /* 0x000000ff0900720c */ /* 0x000fda0003f05270 */
[----:B------:R-:W-:Y:S05]  /*06d0*/  @P0 BRA `(.L_x_220) ;  /* 0x0000000000600947 */ /* 0x000fea0003800000 */
[----:B------:R-:W-:Y:S01]  /*06e0*/  IMAD R13, R6, R13, R8 ;  /* 0x0000000d060d7224 */ /* 0x000fe200078e0208 */
[----:B------:R-:W2:Y:S03]  /*06f0*/  LDG.E R3, desc[UR6][R4.64] ;  /* 0x0000000604037981 */ /* 0x000ea6000c1e1900 */
[----:B------:R-:W-:-:S04]  /*0700*/  IMAD R13, R13, R12, RZ ;  /* 0x0000000c0d0d7224 */ /* 0x000fc800078e02ff */
[----:B------:R-:W-:Y:S02]  /*0710*/  IMAD.WIDE R14, R13, 0x4, R14 ;  /* 0x000000040d0e7825 */ /* 0x000fe400078e020e */
[----:B------:R-:W0:Y:S03]  /*0720*/  LDC R13, c[0x0][0x39c] ;  /* 0x0000e700ff0d7b82 */ /* 0x000e260000000800 */
[----:B------:R-:W2:Y:S01]  /*0730*/  LDG.E R0, desc[UR6][R14.64+0x4] ;  /* 0x000004060e007981 */ /* 0x000ea2000c1e1900 */
[----:B0-----:R-:W0:Y:S01]  /*0740*/  MUFU.RCP R10, R13 ;  /* 0x0000000d000a7308 */ /* 0x001e220000001000 */
[----:B------:R-:W-:Y:S01]  /*0750*/  BSSY.RECONVERGENT B3, `(.L_x_221) ;  /* 0x000000f000037945 */ /* 0x000fe20003800200 */
[----:B0-----:R-:W-:-:S04]  /*0760*/  FFMA R11, R10, -R13, 1 ;  /* 0x3f8000000a0b7423 */ /* 0x001fc8000000080d */
[----:B------:R-:W-:Y:S01]  /*0770*/  FFMA R11, R10, R11, R10 ;  /* 0x0000000b0a0b7223 */ /* 0x000fe2000000000a */
[----:B--2---:R-:W-:-:S04]  /*0780*/  FADD R0, R0, -R3 ;  /* 0x8000000300007221 */ /* 0x004fc80000000000 */
[----:B------:R-:W0:Y:S01]  /*0790*/  FCHK P0, -R0, R13 ;  /* 0x0000000d00007302 */ /* 0x000e220000000100 */
[----:B------:R-:W-:-:S04]  /*07a0*/  FFMA R3, -R0, R11, RZ ;  /* 0x0000000b00037223 */ /* 0x000fc800000001ff */
[----:B------:R-:W-:-:S04]  /*07b0*/  FFMA R10, R3, -R13, -R0 ;  /* 0x8000000d030a7223 */ /* 0x000fc80000000800 */
[----:B------:R-:W-:Y:S01]  /*07c0*/  FFMA R10, R11, R10, R3 ;  /* 0x0000000a0b0a7223 */ /* 0x000fe20000000003 */
[----:B0-----:R-:W-:Y:S06]  /*07d0*/  @!P0 BRA `(.L_x_222) ;  /* 0x0000000000188947 */ /* 0x001fec0003800000 */
[----:B------:R-:W0:Y:S01]  /*07e0*/  LDCU UR4, c[0x0][0x39c] ;  /* 0x00007380ff0477ac */ /* 0x000e220008000800 */
[----:B------:R-:W-:Y:S01]  /*07f0*/  FADD R0, -R0, -RZ ;  /* 0x800000ff00007221 */ /* 0x000fe20000000100 */
[----:B------:R-:W-:Y:S02]  /*0800*/  MOV R12, 0x830 ;  /* 0x00000830000c7802 */ /* 0x000fe40000000f00 */
[----:B0-----:R-:W-:-:S07]  /*0810*/  MOV R3, UR4 ;  /* 0x0000000400037c02 */ /* 0x001fce0008000f00 */
[----:B------:R-:W-:Y:S05]  /*0820*/  CALL.REL.NOINC `($__internal_3_$__cuda_sm3x_div_rn_noftz_f32_slowpath) ;  /* 0x0000000c00907944 */ /* 0x000fea0003c00000 */
[----:B------:R-:W-:-:S07]  /*0830*/  IMAD.MOV.U32 R10, RZ, RZ, R0 ;  /* 0x000000ffff0a7224 */ /* 0x000fce00078e0000 */
.L_x_222:
[----:B------:R-:W-:Y:S05]  /*0840*/  BSYNC.RECONVERGENT B3 ;  /* 0x0000000000037941 */ /* 0x000fea0003800200 */
.L_x_221:
[----:B------:R-:W-:Y:S05]  /*0850*/  BRA `(.L_x_219) ;  /* 0x00000000006c7947 */ /* 0x000fea0003800000 */
.L_x_220:
[----:B------:R-:W-:Y:S01]  /*0860*/  ISETP.NE.AND P0, PT, R9, R0, PT ;  /* 0x000000000900720c */ /* 0x000fe20003f05270 */
[----:B------:R-:W-:-:S12]  /*0870*/  HFMA2 R10, -RZ, RZ, 0, 0 ;  /* 0x00000000ff0a7431 */ /* 0x000fd800000001ff */
[----:B------:R-:W-:Y:S05]  /*0880*/  @P0 BRA `(.L_x_219) ;  /* 0x0000000000600947 */ /* 0x000fea0003800000 */
[----:B------:R-:W-:Y:S01]  /*0890*/  IMAD R13, R6, R13, R8 ;  /* 0x0000000d060d7224 */ /* 0x000fe200078e0208 */
[----:B------:R-:W2:Y:S01]  /*08a0*/  LDG.E R0, desc[UR6][R4.64] ;  /* 0x0000000604007981 */ /* 0x000ea2000c1e1900 */
[----:B------:R-:W0:Y:S02]  /*08b0*/  LDC R11, c[0x0][0x39c] ;  /* 0x0000e700ff0b7b82 */ /* 0x000e240000000800 */
[----:B------:R-:W-:-:S05]  /*08c0*/  IMAD R12, R13, R12, R9 ;  /* 0x0000000c0d0c7224 */ /* 0x000fca00078e0209 */
[----:B------:R-:W-:-:S05]  /*08d0*/  IADD3 R3, PT, PT, R12, -0x1, RZ ;  /* 0xffffffff0c037810 */ /* 0x000fca0007ffe0ff */
[----:B------:R-:W-:-:S06]  /*08e0*/  IMAD.WIDE R14, R3, 0x4, R14 ;  /* 0x00000004030e7825 */ /* 0x000fcc00078e020e */
[----:B------:R-:W2:Y:S01]  /*08f0*/  LDG.E R15, desc[UR6][R14.64] ;  /* 0x000000060e0f7981 */ /* 0x000ea2000c1e1900 */
[----:B0-----:R-:W0:Y:S01]  /*0900*/  MUFU.RCP R10, R11 ;  /* 0x0000000b000a7308 */ /* 0x001e220000001000 */
[----:B------:R-:W-:Y:S01]  /*0910*/  BSSY.RECONVERGENT B3, `(.L_x_219) ;  /* 0x000000f000037945 */ /* 0x000fe20003800200 */
[----:B0-----:R-:W-:Y:S01]  /*0920*/  FFMA R3, R10, -R11, 1 ;  /* 0x3f8000000a037423 */ /* 0x001fe2000000080b */
[----:B--2---:R-:W-:-:S05]  /*0930*/  FADD R12, R0, -R15 ;  /* 0x8000000f000c7221 */ /* 0x004fca0000000000 */
[----:B------:R-:W0:Y:S01]  /*0940*/  FCHK P0, -R12, R11 ;  /* 0x0000000b0c007302 */ /* 0x000e220000000100 */
[----:B------:R-:W-:-:S04]  /*0950*/  FFMA R0, R10, R3, R10 ;  /* 0x000000030a007223 */ /* 0x000fc8000000000a */
[----:B------:R-:W-:-:S04]  /*0960*/  FFMA R3, R0, -R12, RZ ;  /* 0x8000000c00037223 */ /* 0x000fc800000000ff */
        /* <DEDUP_REMOVED lines=9> */
.L_x_223:
[----:B------:R-:W-:Y:S05]  /*0a00*/  BSYNC.RECONVERGENT B3 ;  /* 0x0000000000037941 */ /* 0x000fea0003800200 */
.L_x_219:
[----:B------:R-:W-:Y:S05]  /*0a10*/  BSYNC.RECONVERGENT B2 ;  /* 0x0000000000027941 */ /* 0x000fea0003800200 */
.L_x_215:
[----:B------:R-:W0:Y:S01]  /*0a20*/  LDCU UR5, c[0x0][0x394] ;  /* 0x00007280ff0577ac */ /* 0x000e220008000800 */
[----:B------:R-:W-:Y:S01]  /*0a30*/  BSSY.RECONVERGENT B2, `(.L_x_224) ;  /* 0x000005c000027945 */ /* 0x000fe20003800200 */
[----:B0-----:R-:W-:-:S06]  /*0a40*/  UIADD3 UR4, UPT, UPT, UR5, -0x1, URZ ;  /* 0xffffffff05047890 */ /* 0x001fcc000fffe0ff */
[----:B------:R-:W-:-:S04]  /*0a50*/  ISETP.GE.AND P0, PT, R8, UR4, PT ;  /* 0x0000000408007c0c */ /* 0x000fc8000bf06270 */
[----:B------:R-:W-:-:S13]  /*0a60*/  ISETP.LT.OR P0, PT, R8, 0x1, P0 ;  /* 0x000000010800780c */ /* 0x000fda0000701670 */
[----:B------:R-:W-:Y:S05]  /*0a70*/  @P0 BRA `(.L_x_225) ;  /* 0x0000000000780947 */ /* 0x000fea0003800000 */
[----:B------:R-:W0:Y:S01]  /*0a80*/  LDC R15, c[0x0][0x390] ;  /* 0x0000e400ff0f7b82 */ /* 0x000e220000000800 */
[----:B------:R-:W-:Y:S01]  /*0a90*/  IADD3 R14, PT, PT, R8, -0x1, RZ ;  /* 0xffffffff080e7810 */ /* 0x000fe20007ffe0ff */
[----:B------:R-:W-:-:S06]  /*0aa0*/  IMAD R3, R7, R6, R9 ;  /* 0x0000000607037224 */ /* 0x000fcc00078e0209 */
[----:B------:R-:W1:Y:S01]  /*0ab0*/  LDC.64 R12, c[0x0][0x380] ;  /* 0x0000e000ff0c7b82 */ /* 0x000e620000000a00 */
[-C--:B0-----:R-:W-:Y:S02]  /*0ac0*/  IMAD R0, R8, R15.reuse, R15 ;  /* 0x0000000f08007224 */ /* 0x081fe400078e020f */
[----:B------:R-:W-:-:S03]  /*0ad0*/  IMAD R15, R14, R15, R3 ;  /* 0x0000000f0e0f7224 */ /* 0x000fc600078e0203 */
[----:B------:R-:W-:Y:S02]  /*0ae0*/  IADD3 R3, PT, PT, R0, R3, RZ ;  /* 0x0000000300037210 */ /* 0x000fe40007ffe0ff */
[----:B------:R-:W0:Y:S01]  /*0af0*/  LDC R0, c[0x0][0x39c] ;  /* 0x0000e700ff007b82 */ /* 0x000e220000000800 */
[----:B-1----:R-:W-:-:S04]  /*0b00*/  IMAD.WIDE R14, R15, 0x4, R12 ;  /* 0x000000040f0e7825 */ /* 0x002fc800078e020c */
[----:B------:R-:W-:Y:S02]  /*0b10*/  IMAD.WIDE R12, R3, 0x4, R12 ;  /* 0x00000004030c7825 */ /* 0x000fe400078e020c */
[----:B------:R-:W2:Y:S04]  /*0b20*/  LDG.E R15, desc[UR6][R14.64] ;  /* 0x000000060e0f7981 */ /* 0x000ea8000c1e1900 */
[----:B------:R-:W2:Y:S01]  /*0b30*/  LDG.E R12, desc[UR6][R12.64] ;  /* 0x000000060c0c7981 */ /* 0x000ea2000c1e1900 */
[----:B------:R-:W-:Y:S01]  /*0b40*/  BSSY.RECONVERGENT B3, `(.L_x_226) ;  /* 0x0000010000037945 */ /* 0x000fe20003800200 */
[----:B0-----:R-:W-:-:S04]  /*0b50*/  FADD R18, R0, R0 ;  /* 0x0000000000127221 */ /* 0x001fc80000000000 */
[----:B------:R-:W0:Y:S02]  /*0b60*/  MUFU.RCP R3, R18 ;  /* 0x0000001200037308 */ /* 0x000e240000001000 */
[----:B0-----:R-:W-:-:S04]  /*0b70*/  FFMA R0, -R18, R3, 1 ;  /* 0x3f80000012007423 */ /* 0x001fc80000000103 */
[----:B------:R-:W-:Y:S01]  /*0b80*/  FFMA R0, R3, R0, R3 ;  /* 0x0000000003007223 */ /* 0x000fe20000000003 */
[----:B--2---:R-:W-:-:S04]  /*0b90*/  FADD R17, R12, -R15 ;  /* 0x8000000f0c117221 */ /* 0x004fc80000000000 */
[----:B------:R-:W0:Y:S01]  /*0ba0*/  FCHK P0, -R17, R18 ;  /* 0x0000001211007302 */ /* 0x000e220000000100 */
[----:B------:R-:W-:-:S04]  /*0bb0*/  FFMA R3, R0, -R17, RZ ;  /* 0x8000001100037223 */ /* 0x000fc800000000ff */
[----:B------:R-:W-:-:S04]  /*0bc0*/  FFMA R16, -R18, R3, -R17 ;  /* 0x0000000312107223 */ /* 0x000fc80000000911 */
[----:B------:R-:W-:Y:S01]  /*0bd0*/  FFMA R11, R0, R16, R3 ;  /* 0x00000010000b7223 */ /* 0x000fe20000000003 */
[----:B0-----:R-:W-:Y:S06]  /*0be0*/  @!P0 BRA `(.L_x_227) ;  /* 0x0000000000148947 */ /* 0x001fec0003800000 */
[----:B------:R-:W-:Y:S01]  /*0bf0*/  FADD R0, -R17, -RZ ;  /* 0x800000ff11007221 */ /* 0x000fe20000000100 */
[----:B------:R-:W-:Y:S02]  /*0c00*/  MOV R3, R18 ;  /* 0x0000001200037202 */ /* 0x000fe40000000f00 */
[----:B------:R-:W-:-:S07]  /*0c10*/  MOV R12, 0xc30 ;  /* 0x00000c30000c7802 */ /* 0x000fce0000000f00 */
[----:B------:R-:W-:Y:S05]  /*0c20*/  CALL.REL.NOINC `($__internal_3_$__cuda_sm3x_div_rn_noftz_f32_slowpath) ;  /* 0x0000000800907944 */ /* 0x000fea0003c00000 */
[----:B------:R-:W-:-:S07]  /*0c30*/  IMAD.MOV.U32 R11, RZ, RZ, R0 ;  /* 0x000000ffff0b7224 */ /* 0x000fce00078e0000 */
.L_x_227:
[----:B------:R-:W-:Y:S05]  /*0c40*/  BSYNC.RECONVERGENT B3 ;  /* 0x0000000000037941 */ /* 0x000fea0003800200 */
.L_x_226:
[----:B------:R-:W-:Y:S05]  /*0c50*/  BRA `(.L_x_228) ;  /* 0x0000000000e47947 */ /* 0x000fea0003800000 */
.L_x_225:
[----:B------:R-:W-:-:S13]  /*0c60*/  ISETP.NE.AND P0, PT, R8, RZ, PT ;  /* 0x000000ff0800720c */ /* 0x000fda0003f05270 */
[----:B------:R-:W-:Y:S05]  /*0c70*/  @P0 BRA `(.L_x_229) ;  /* 0x0000000000680947 */ /* 0x000fea0003800000 */
[----:B------:R-:W0:Y:S01]  /*0c80*/  LDCU UR8, c[0x0][0x390] ;  /* 0x00007200ff0877ac */ /* 0x000e220008000800 */
[----:B------:R-:W1:Y:S08]  /*0c90*/  LDC.64 R12, c[0x0][0x380] ;  /* 0x0000e000ff0c7b82 */ /* 0x000e700000000a00 */
[----:B------:R-:W2:Y:S01]  /*0ca0*/  LDC R15, c[0x0][0x39c] ;  /* 0x0000e700ff0f7b82 */ /* 0x000ea20000000800 */
[----:B0-----:R-:W-:-:S05]  /*0cb0*/  IMAD R0, R7, R6, UR8 ;  /* 0x0000000807007e24 */ /* 0x001fca000f8e0206 */
[----:B------:R-:W-:-:S05]  /*0cc0*/  IADD3 R3, PT, PT, R9, R0, RZ ;  /* 0x0000000009037210 */ /* 0x000fca0007ffe0ff */
[----:B-1----:R-:W-:Y:S02]  /*0cd0*/  IMAD.WIDE R12, R3, 0x4, R12 ;  /* 0x00000004030c7825 */ /* 0x002fe400078e020c */
[----:B------:R-:W3:Y:S04]  /*0ce0*/  LDG.E R3, desc[UR6][R4.64] ;  /* 0x0000000604037981 */ /* 0x000ee8000c1e1900 */
[----:B------:R-:W3:Y:S01]  /*0cf0*/  LDG.E R12, desc[UR6][R12.64] ;  /* 0x000000060c0c7981 */ /* 0x000ee2000c1e1900 */
[----:B--2---:R-:W0:Y:S01]  /*0d00*/  MUFU.RCP R0, R15 ;  /* 0x0000000f00007308 */ /* 0x004e220000001000 */
[----:B------:R-:W-:Y:S01]  /*0d10*/  BSSY.RECONVERGENT B3, `(.L_x_230) ;  /* 0x000000f000037945 */ /* 0x000fe20003800200 */
[----:B0-----:R-:W-:-:S04]  /*0d20*/  FFMA R11, R0, -R15, 1 ;  /* 0x3f800000000b7423 */ /* 0x001fc8000000080f */
[----:B------:R-:W-:Y:S01]  /*0d30*/  FFMA R0, R0, R11, R0 ;  /* 0x0000000b00007223 */ /* 0x000fe20000000000 */
[----:B---3--:R-:W-:-:S04]  /*0d40*/  FADD R16, R12, -R3 ;  /* 0x800000030c107221 */ /* 0x008fc80000000000 */
[----:B------:R-:W0:Y:S01]  /*0d50*/  FCHK P0, -R16, R15 ;  /* 0x0000000f10007302 */ /* 0x000e220000000100 */
        /* <DEDUP_REMOVED lines=9> */
[----:B------:R-:W-:-:S07]  /*0df0*/  MOV R11, R0 ;  /* 0x00000000000b7202 */ /* 0x000fce0000000f00 */
.L_x_231:
[----:B------:R-:W-:Y:S05]  /*0e00*/  BSYNC.RECONVERGENT B3 ;  /* 0x0000000000037941 */ /* 0x000fea0003800200 */
.L_x_230:
[----:B------:R-:W-:Y:S05]  /*0e10*/  BRA `(.L_x_228) ;  /* 0x0000000000747947 */ /* 0x000fea0003800000 */
.L_x_229:
[----:B------:R-:W-:Y:S01]  /*0e20*/  ISETP.NE.AND P0, PT, R8, UR4, PT ;  /* 0x0000000408007c0c */ /* 0x000fe2000bf05270 */
[----:B------:R-:W-:-:S12]  /*0e30*/  IMAD.MOV.U32 R11, RZ, RZ, RZ ;  /* 0x000000ffff0b7224 */ /* 0x000fd800078e00ff */
[----:B------:R-:W-:Y:S05]  /*0e40*/  @P0 BRA `(.L_x_228) ;  /* 0x0000000000680947 */ /* 0x000fea0003800000 */
[----:B------:R-:W0:Y:S01]  /*0e50*/  LDC.64 R12, c[0x0][0x380] ;  /* 0x0000e000ff0c7b82 */ /* 0x000e220000000a00 */
[----:B------:R-:W1:Y:S01]  /*0e60*/  LDCU UR8, c[0x0][0x390] ;  /* 0x00007200ff0877ac */ /* 0x000e620008000800 */
[----:B------:R-:W-:-:S05]  /*0e70*/  IMAD R0, R6, UR5, R8 ;  /* 0x0000000506007c24 */ /* 0x000fca000f8e0208 */
[----:B------:R-:W-:Y:S01]  /*0e80*/  IADD3 R0, PT, PT, R0, -0x1, RZ ;  /* 0xffffffff00007810 */ /* 0x000fe20007ffe0ff */
[----:B------:R-:W2:Y:S04]  /*0e90*/  LDC R15, c[0x0][0x39c] ;  /* 0x0000e700ff0f7b82 */ /* 0x000ea80000000800 */
[----:B-1----:R-:W-:Y:S02]  /*0ea0*/  IMAD R3, R0, UR8, R9 ;  /* 0x0000000800037c24 */ /* 0x002fe4000f8e0209 */
[----:B------:R-:W3:Y:S02]  /*0eb0*/  LDG.E R0, desc[UR6][R4.64] ;  /* 0x0000000604007981 */ /* 0x000ee4000c1e1900 */
[----:B0-----:R-:W-:-:S06]  /*0ec0*/  IMAD.WIDE R12, R3, 0x4, R12 ;  /* 0x00000004030c7825 */ /* 0x001fcc00078e020c */
[----:B------:R-:W3:Y:S01]  /*0ed0*/  LDG.E R13, desc[UR6][R12.64] ;  /* 0x000000060c0d7981 */ /* 0x000ee2000c1e1900 */
[----:B--2---:R-:W0:Y:S01]  /*0ee0*/  MUFU.RCP R14, R15 ;  /* 0x0000000f000e7308 */ /* 0x004e220000001000 */
[----:B------:R-:W-:Y:S01]  /*0ef0*/  BSSY.RECONVERGENT B3, `(.L_x_228) ;  /* 0x000000f000037945 */ /* 0x000fe20003800200 */
[----:B0-----:R-:W-:Y:S01]  /*0f00*/  FFMA R3, R14, -R15, 1 ;  /* 0x3f8000000e037423 */ /* 0x001fe2000000080f */
[----:B---3--:R-:W-:-:S05]  /*0f10*/  FADD R16, R0, -R13 ;  /* 0x8000000d00107221 */ /* 0x008fca0000000000 */
        /* <DEDUP_REMOVED lines=12> */
.L_x_232:
[----:B------:R-:W-:Y:S05]  /*0fe0*/  BSYNC.RECONVERGENT B3 ;  /* 0x0000000000037941 */ /* 0x000fea0003800200 */
.L_x_228:
[----:B------:R-:W-:Y:S05]  /*0ff0*/  BSYNC.RECONVERGENT B2 ;  /* 0x0000000000027941 */ /* 0x000fea0003800200 */
.L_x_224:
[----:B------:R-:W0:Y:S01]  /*1000*/  LDCU UR4, c[0x0][0x398] ;  /* 0x00007300ff0477ac */ /* 0x000e220008000800 */
[----:B------:R-:W-:Y:S01]  /*1010*/  BSSY.RECONVERGENT B2, `(.L_x_233) ;  /* 0x000005a000027945 */ /* 0x000fe20003800200 */
[----:B0-----:R-:W-:-:S06]  /*1020*/  UIADD3 UR4, UPT, UPT, UR4, -0x1, URZ ;  /* 0xffffffff04047890 */ /* 0x001fcc000fffe0ff */
[----:B------:R-:W-:-:S04]  /*1030*/  ISETP.GE.AND P0, PT, R6, UR4, PT ;  /* 0x0000000406007c0c */ /* 0x000fc8000bf06270 */
[----:B------:R-:W-:-:S13]  /*1040*/  ISETP.LT.OR P0, PT, R6, 0x1, P0 ;  /* 0x000000010600780c */ /* 0x000fda0000701670 */
[----:B------:R-:W-:Y:S05]  /*1050*/  @P0 BRA `(.L_x_234) ;  /* 0x0000000000780947 */ /* 0x000fea0003800000 */
[----:B------:R-:W0:Y:S01]  /*1060*/  LDCU.64 UR8, c[0x0][0x390] ;  /* 0x00007200ff0877ac */ /* 0x000e220008000a00 */
[----:B------:R-:W1:Y:S01]  /*1070*/  LDC.64 R4, c[0x0][0x380] ;  /* 0x0000e000ff047b82 */ /* 0x000e620000000a00 */
[----:B------:R-:W-:Y:S02]  /*1080*/  IMAD R7, R7, R6, R7 ;  /* 0x0000000607077224 */ /* 0x000fe400078e0207 */
[----:B------:R-:W-:Y:S02]  /*1090*/  VIADD R3, R6, 0xffffffff ;  /* 0xffffffff06037836 */ /* 0x000fe40000000000 */
[----:B0-----:R-:W-:Y:S02]  /*10a0*/  IMAD R0, R8, UR8, R7 ;  /* 0x0000000808007c24 */ /* 0x001fe4000f8e0207 */
[----:B------:R-:W-:-:S03]  /*10b0*/  IMAD R8, R3, UR9, R8 ;  /* 0x0000000903087c24 */ /* 0x000fc6000f8e0208 */
[----:B------:R-:W-:Y:S01]  /*10c0*/  IADD3 R7, PT, PT, R9, R0, RZ ;  /* 0x0000000009077210 */ /* 0x000fe20007ffe0ff */
[----:B------:R-:W-:Y:S01]  /*10d0*/  IMAD R9, R8, UR8, R9 ;  /* 0x0000000808097c24 */ /* 0x000fe2000f8e0209 */
[----:B------:R-:W0:Y:S03]  /*10e0*/  LDC R0, c[0x0][0x39c] ;  /* 0x0000e700ff007b82 */ /* 0x000e260000000800 */
        /* <DEDUP_REMOVED lines=15> */
[----:B------:R-:W-:Y:S01]  /*11e0*/  MOV R3, R12 ;  /* 0x0000000c00037202 */ /* 0x000fe20000000f00 */
[----:B------:R-:W-:Y:S01]  /*11f0*/  FADD R0, -R9, -RZ ;  /* 0x800000ff09007221 */ /* 0x000fe20000000100 */
[----:B------:R-:W-:-:S07]  /*1200*/  MOV R12, 0x1220 ;  /* 0x00001220000c7802 */ /* 0x000fce0000000f00 */
[----:B------:R-:W-:Y:S05]  /*1210*/  CALL.REL.NOINC `($__internal_3_$__cuda_sm3x_div_rn_noftz_f32_slowpath) ;  /* 0x0000000400147944 */ /* 0x000fea0003c00000 */
.L_x_236:
[----:B------:R-:W-:Y:S05]  /*1220*/  BSYNC.RECONVERGENT B3 ;  /* 0x0000000000037941 */ /* 0x000fea0003800200 */
.L_x_235:
[----:B------:R-:W-:Y:S05]  /*1230*/  BRA `(.L_x_237) ;  /* 0x0000000000dc7947 */ /* 0x000fea0003800000 */
.L_x_234:
[----:B------:R-:W-:-:S13]  /*1240*/  ISETP.NE.AND P0, PT, R6, RZ, PT ;  /* 0x000000ff0600720c */ /* 0x000fda0003f05270 */
[----:B------:R-:W-:Y:S05]  /*1250*/  @P0 BRA `(.L_x_238) ;  /* 0x0000000000640947 */ /* 0x000fea0003800000 */
[----:B------:R-:W0:Y:S01]  /*1260*/  LDCU UR5, c[0x0][0x390] ;  /* 0x00007200ff0577ac */ /* 0x000e220008000800 */
[----:B------:R-:W1:Y:S01]  /*1270*/  LDC.64 R12, c[0x0][0x380] ;  /* 0x0000e000ff0c7b82 */ /* 0x000e620000000a00 */
[----:B------:R-:W2:Y:S01]  /*1280*/  LDG.E R5, desc[UR6][R4.64] ;  /* 0x0000000604057981 */ /* 0x000ea2000c1e1900 */
[----:B0-----:R-:W-:-:S05]  /*1290*/  IMAD R8, R8, UR5, R7 ;  /* 0x0000000508087c24 */ /* 0x001fca000f8e0207 */
[----:B------:R-:W-:Y:S02]  /*12a0*/  IADD3 R7, PT, PT, R9, R8, RZ ;  /* 0x0000000809077210 */ /* 0x000fe40007ffe0ff */
[----:B------:R-:W0:Y:S03]  /*12b0*/  LDC R9, c[0x0][0x39c] ;  /* 0x0000e700ff097b82 */ /* 0x000e260000000800 */
[----:B-1----:R-:W-:-:S06]  /*12c0*/  IMAD.WIDE R6, R7, 0x4, R12 ;  /* 0x0000000407067825 */ /* 0x002fcc00078e020c */
[----:B------:R-:W2:Y:S01]  /*12d0*/  LDG.E R6, desc[UR6][R6.64] ;  /* 0x0000000606067981 */ /* 0x000ea2000c1e1900 */
[----:B0-----:R-:W0:Y:S01]  /*12e0*/  MUFU.RCP R0, R9 ;  /* 0x0000000900007308 */ /* 0x001e220000001000 */
[----:B------:R-:W-:Y:S01]  /*12f0*/  BSSY.RECONVERGENT B3, `(.L_x_239) ;  /* 0x000000e000037945 */ /* 0x000fe20003800200 */
[----:B0-----:R-:W-:-:S04]  /*1300*/  FFMA R3, R0, -R9, 1 ;  /* 0x3f80000000037423 */ /* 0x001fc80000000809 */
[----:B------:R-:W-:Y:S01]  /*1310*/  FFMA R0, R0, R3, R0 ;  /* 0x0000000300007223 */ /* 0x000fe20000000000 */
[----:B--2---:R-:W-:-:S04]  /*1320*/  FADD R12, R6, -R5 ;  /* 0x80000005060c7221 */ /* 0x004fc80000000000 */
[----:B------:R-:W0:Y:S01]  /*1330*/  FCHK P0, -R12, R9 ;  /* 0x000000090c007302 */ /* 0x000e220000000100 */
[----:B------:R-:W-:-:S04]  /*1340*/  FFMA R3, R0, -R12, RZ ;  /* 0x8000000c00037223 */ /* 0x000fc800000000ff */
[----:B------:R-:W-:-:S04]  /*1350*/  FFMA R8, R3, -R9, -R12 ;  /* 0x8000000903087223 */ /* 0x000fc8000000080c */
[----:B------:R-:W-:Y:S01]  /*1360*/  FFMA R0, R0, R8, R3 ;  /* 0x0000000800007223 */ /* 0x000fe20000000003 */
[----:B0-----:R-:W-:Y:S06]  /*1370*/  @!P0 BRA `(.L_x_240) ;  /* 0x0000000000148947 */ /* 0x001fec0003800000 */
[----:B------:R-:W0:Y:S01]  /*1380*/  LDCU UR5, c[0x0][0x39c] ;  /* 0x00007380ff0577ac */ /* 0x000e220008000800 */
[----:B------:R-:W-:Y:S01]  /*1390*/  FADD R0, -R12, -RZ ;  /* 0x800000ff0c007221 */ /* 0x000fe20000000100 */
[----:B------:R-:W-:Y:S01]  /*13a0*/  MOV R12, 0x13d0 ;  /* 0x000013d0000c7802 */ /* 0x000fe20000000f00 */
[----:B0-----:R-:W-:-:S07]  /*13b0*/  IMAD.U32 R3, RZ, RZ, UR5 ;  /* 0x00000005ff037e24 */ /* 0x001fce000f8e00ff */
[----:B------:R-:W-:Y:S05]  /*13c0*/  CALL.REL.NOINC `($__internal_3_$__cuda_sm3x_div_rn_noftz_f32_slowpath) ;  /* 0x0000000000a87944 */ /* 0x000fea0003c00000 */
.L_x_240:
[----:B------:R-:W-:Y:S05]  /*13d0*/  BSYNC.RECONVERGENT B3 ;  /* 0x0000000000037941 */ /* 0x000fea0003800200 */
.L_x_239:
[----:B------:R-:W-:Y:S05]  /*13e0*/  BRA `(.L_x_237) ;  /* 0x0000000000707947 */ /* 0x000fea0003800000 */
.L_x_238:
[----:B------:R-:W-:Y:S01]  /*13f0*/  ISETP.NE.AND P0, PT, R6, UR4, PT ;  /* 0x0000000406007c0c */ /* 0x000fe2000bf05270 */
[----:B------:R-:W-:-:S12]  /*1400*/  HFMA2 R0, -RZ, RZ, 0, 0 ;  /* 0x00000000ff007431 */ /* 0x000fd800000001ff */
[----:B------:R-:W-:Y:S05]  /*1410*/  @P0 BRA `(.L_x_237) ;  /* 0x0000000000640947 */ /* 0x000fea0003800000 */
[----:B------:R-:W0:Y:S01]  /*1420*/  LDCU.64 UR8, c[0x0][0x390] ;  /* 0x00007200ff0877ac */ /* 0x000e220008000a00 */
[----:B------:R-:W1:Y:S01]  /*1430*/  LDC.64 R12, c[0x0][0x380] ;  /* 0x0000e000ff0c7b82 */ /* 0x000e620000000a00 */
[----:B------:R-:W-:Y:S01]  /*1440*/  IADD3 R3, PT, PT, R6, -0x1, RZ ;  /* 0xffffffff06037810 */ /* 0x000fe20007ffe0ff */
[----:B------:R-:W2:Y:S06]  /*1450*/  LDG.E R4, desc[UR6][R4.64] ;  /* 0x0000000604047981 */ /* 0x000eac000c1e1900 */
[----:B------:R-:W3:Y:S01]  /*1460*/  LDC R7, c[0x0][0x39c] ;  /* 0x0000e700ff077b82 */ /* 0x000ee20000000800 */
[----:B0-----:R-:W-:-:S04]  /*1470*/  IMAD R8, R3, UR9, R8 ;  /* 0x0000000903087c24 */ /* 0x001fc8000f8e0208 */
[----:B------:R-:W-:-:S04]  /*1480*/  IMAD R9, R8, UR8, R9 ;  /* 0x0000000808097c24 */ /* 0x000fc8000f8e0209 */
[----:B-1----:R-:W-:-:S06]  /*1490*/  IMAD.WIDE R12, R9, 0x4, R12 ;  /* 0x00000004090c7825 */ /* 0x002fcc00078e020c */
[----:B------:R-:W2:Y:S01]  /*14a0*/  LDG.E R13, desc[UR6][R12.64] ;  /* 0x000000060c0d7981 */ /* 0x000ea2000c1e1900 */
[----:B---3--:R-:W0:Y:S01]  /*14b0*/  MUFU.RCP R0, R7 ;  /* 0x0000000700007308 */ /* 0x008e220000001000 */
        /* <DEDUP_REMOVED lines=14> */
.L_x_241:
[----:B------:R-:W-:Y:S05]  /*15a0*/  BSYNC.RECONVERGENT B3 ;  /* 0x0000000000037941 */ /* 0x000fea0003800200 */
.L_x_237:
[----:B------:R-:W-:Y:S05]  /*15b0*/  BSYNC.RECONVERGENT B2 ;  /* 0x0000000000027941 */ /* 0x000fea0003800200 */
.L_x_233:
[----:B------:R-:W0:Y:S01]  /*15c0*/  LDC.64 R4, c[0x0][0x388] ;  /* 0x0000e200ff047b82 */ /* 0x000e220000000a00 */
[----:B------:R-:W1:Y:S01]  /*15d0*/  LDCU.64 UR8, c[0x0][0x3a0] ;  /* 0x00007400ff0877ac */ /* 0x000e620008000a00 */
[----:B------:R-:W2:Y:S01]  /*15e0*/  LDCU UR5, c[0x0][0x3a8] ;  /* 0x00007500ff0577ac */ /* 0x000ea20008000800 */
[----:B-1----:R-:W-:Y:S01]  /*15f0*/  FADD R11, R11, UR9 ;  /* 0x000000090b0b7e21 */ /* 0x002fe20008000000 */
[----:B--2---:R-:W-:Y:S01]  /*1600*/  FADD R7, R0, UR5 ;  /* 0x0000000500077e21 */ /* 0x004fe20008000000 */
[----:B0-----:R-:W-:-:S04]  /*1610*/  IMAD.WIDE R2, R2, 0xc, R4 ;  /* 0x0000000c02027825 */ /* 0x001fc800078e0204 */
[----:B------:R-:W-:Y:S01]  /*1620*/  FADD R5, R10, UR8 ;  /* 0x000000080a057e21 */ /* 0x000fe20008000000 */
[----:B------:R-:W-:Y:S04]  /*1630*/  STG.E desc[UR6][R2.64+0x4], R11 ;  /* 0x0000040b02007986 */ /* 0x000fe8000c101906 */
[----:B------:R-:W-:Y:S04]  /*1640*/  STG.E desc[UR6][R2.64], R5 ;  /* 0x0000000502007986 */ /* 0x000fe8000c101906 */
[----:B------:R-:W-:Y:S01]  /*1650*/  STG.E desc[UR6][R2.64+0x8], R7 ;  /* 0x0000080702007986 */ /* 0x000fe2000c101906 */
[----:B------:R-:W-:Y:S05]  /*1660*/  EXIT ;  /* 0x000000000000794d */ /* 0x000fea0003800000 */
        .weak           $__internal_3_$__cuda_sm3x_div_rn_noftz_f32_slowpath
        .type           $__internal_3_$__cuda_sm3x_div_rn_noftz_f32_slowpath,@function
        .size           $__internal_3_$__cuda_sm3x_div_rn_noftz_f32_slowpath,(.L_x_291 - $__internal_3_$__cuda_sm3x_div_rn_noftz_f32_slowpath)
$__internal_3_$__cuda_sm3x_div_rn_noftz_f32_slowpath:
[----:B------:R-:W-:Y:S01]  /*1670*/  SHF.R.U32.HI R14, RZ, 0x17, R3 ;  /* 0x00000017ff0e7819 */ /* 0x000fe20000011603 */
[----:B------:R-:W-:Y:S01]  /*1680*/  BSSY.RECONVERGENT B0, `(.L_x_242) ;  /* 0x0000062000007945 */ /* 0x000fe20003800200 */
[----:B------:R-:W-:Y:S02]  /*1690*/  SHF.R.U32.HI R13, RZ, 0x17, R0 ;  /* 0x00000017ff0d7819 */ /* 0x000fe40000011600 */
[----:B------:R-:W-:Y:S02]  /*16a0*/  LOP3.LUT R14, R14, 0xff, RZ, 0xc0, !PT ;  /* 0x000000ff0e0e7812 */ /* 0x000fe400078ec0ff */
[----:B------:R-:W-:-:S03]  /*16b0*/  LOP3.LUT R15, R13, 0xff, RZ, 0xc0, !PT ;  /* 0x000000ff0d0f7812 */ /* 0x000fc600078ec0ff */
[----:B------:R-:W-:Y:S01]  /*16c0*/  VIADD R17, R14, 0xffffffff ;  /* 0xffffffff0e117836 */ /* 0x000fe20000000000 */
[----:B------:R-:W-:-:S04]  /*16d0*/  IADD3 R16, PT, PT, R15, -0x1, RZ ;  /* 0xffffffff0f107810 */ /* 0x000fc80007ffe0ff */
        /* <DEDUP_REMOVED lines=23> */
[----:B------:R-:W-:Y:S02]  /*1850*/  @!P0 IMAD.MOV.U32 R13, RZ, RZ, -0x40 ;  /* 0xffffffc0ff0d8424 */ /* 0x000fe400078e00ff */
[----:B------:R-:W-:Y:S01]  /*1860*/  @!P0 FFMA R0, R0, 1.84467440737095516160e+19, RZ ;  /* 0x5f80000000008823 */ /* 0x000fe200000000ff */
[----:B------:R-:W-:Y:S02]  /*1870*/  @!P1 FFMA R3, R3, 1.84467440737095516160e+19, RZ ;  /* 0x5f80000003039823 */ /* 0x000fe400000000ff */
[----:B------:R-:W-:-:S07]  /*1880*/  @!P1 IADD3 R13, PT, PT, R13, 0x40, RZ ;  /* 0x000000400d0d9810 */ /* 0x000fce0007ffe0ff */
.L_x_243:
[----:B------:R-:W-:Y:S01]  /*1890*/  LEA R16, R14, 0xc0800000, 0x17 ;  /* 0xc08000000e107811 */ /* 0x000fe200078eb8ff */
[----:B------:R-:W-:Y:S01]  /*18a0*/  BSSY.RECONVERGENT B1, `(.L_x_248) ;  /* 0x0000036000017945 */ /* 0x000fe20003800200 */
[----:B------:R-:W-:Y:S02]  /*18b0*/  IADD3 R15, PT, PT, R15, -0x7f, RZ ;  /* 0xffffff810f0f7810 */ /* 0x000fe40007ffe0ff */
[----:B------:R-:W-:-:S03]  /*18c0*/  IADD3 R16, PT, PT, -R16, R3, RZ ;  /* 0x0000000310107210 */ /* 0x000fc60007ffe1ff */
[C---:B------:R-:W-:Y:S01]  /*18d0*/  IMAD R0, R15.reuse, -0x800000, R0 ;  /* 0xff8000000f007824 */ /* 0x040fe200078e0200 */
[----:B------:R0:W1:Y:S01]  /*18e0*/  MUFU.RCP R3, R16 ;  /* 0x0000001000037308 */ /* 0x0000620000001000 */
[----:B------:R-:W-:Y:S01]  /*18f0*/  FADD.FTZ R17, -R16, -RZ ;  /* 0x800000ff10117221 */ /* 0x000fe20000010100 */
[----:B0-----:R-:W-:-:S05]  /*1900*/  IADD3 R16, PT, PT, R15, 0x7f, -R14 ;  /* 0x0000007f0f107810 */ /* 0x001fca0007ffe80e */
[----:B------:R-:W-:Y:S02]  /*1910*/  IMAD.IADD R13, R16, 0x1, R13 ;  /* 0x00000001100d7824 */ /* 0x000fe400078e020d */
        /* <DEDUP_REMOVED lines=20> */
[-CC-:B------:R-:W-:Y:S01]  /*1a60*/  FFMA.RZ R13, R3, R17.reuse, R18.reuse ;  /* 0x00000011030d7223 */ /* 0x180fe2000000c012 */
[----:B------:R-:W-:Y:S01]  /*1a70*/  IADD3 R16, PT, PT, R19, 0x20, RZ ;  /* 0x0000002013107810 */ /* 0x000fe20007ffe0ff */
[-CC-:B------:R-:W-:Y:S01]  /*1a80*/  FFMA.RM R14, R3, R17.reuse, R18.reuse ;  /* 0x00000011030e7223 */ /* 0x180fe20000004012 */
[----:B------:R-:W-:Y:S02]  /*1a90*/  ISETP.NE.AND P2, PT, R19, RZ, PT ;  /* 0x000000ff1300720c */ /* 0x000fe40003f45270 */
[----:B------:R-:W-:Y:S01]  /*1aa0*/  LOP3.LUT R15, R13, 0x7fffff, RZ, 0xc0, !PT ;  /* 0x007fffff0d0f7812 */ /* 0x000fe200078ec0ff */
[----:B------:R-:W-:Y:S01]  /*1ab0*/  FFMA.RP R13, R3, R17, R18 ;  /* 0x00000011030d7223 */ /* 0x000fe20000008012 */
[----:B------:R-:W-:Y:S01]  /*1ac0*/  IMAD.MOV R3, RZ, RZ, -R19 ;  /* 0x000000ffff037224 */ /* 0x000fe200078e0a13 */
[----:B------:R-:W-:Y:S02]  /*1ad0*/  ISETP.NE.AND P1, PT, R19, RZ, PT ;  /* 0x000000ff1300720c */ /* 0x000fe40003f25270 */
[----:B------:R-:W-:-:S02]  /*1ae0*/  LOP3.LUT R15, R15, 0x800000, RZ, 0xfc, !PT ;  /* 0x008000000f0f7812 */ /* 0x000fc400078efcff */
[----:B------:R-:W-:Y:S02]  /*1af0*/  FSETP.NEU.FTZ.AND P0, PT, R13, R14, PT ;  /* 0x0000000e0d00720b */ /* 0x000fe40003f1d000 */
[----:B------:R-:W-:Y:S02]  /*1b00*/  SHF.L.U32 R16, R15, R16, RZ ;  /* 0x000000100f107219 */ /* 0x000fe400000006ff */
[----:B------:R-:W-:Y:S02]  /*1b10*/  SEL R14, R3, RZ, P2 ;  /* 0x000000ff030e7207 */ /* 0x000fe40001000000 */
[----:B------:R-:W-:Y:S02]  /*1b20*/  ISETP.NE.AND P1, PT, R16, RZ, P1 ;  /* 0x000000ff1000720c */ /* 0x000fe40000f25270 */
[----:B------:R-:W-:Y:S02]  /*1b30*/  SHF.R.U32.HI R14, RZ, R14, R15 ;  /* 0x0000000eff0e7219 */ /* 0x000fe4000001160f */
[----:B------:R-:W-:-:S02]  /*1b40*/  PLOP3.LUT P0, PT, P0, P1, PT, 0xf8, 0x8f ;  /* 0x00000000008f781c */ /* 0x000fc40000703f70 */
[----:B------:R-:W-:Y:S02]  /*1b50*/  SHF.R.U32.HI R16, RZ, 0x1, R14 ;  /* 0x00000001ff107819 */ /* 0x000fe4000001160e */
[----:B------:R-:W-:-:S04]  /*1b60*/  SEL R3, RZ, 0x1, !P0 ;  /* 0x00000001ff037807 */ /* 0x000fc80004000000 */
[----:B------:R-:W-:-:S04]  /*1b70*/  LOP3.LUT R3, R3, 0x1, R16, 0xf8, !PT ;  /* 0x0000000103037812 */ /* 0x000fc800078ef810 */
[----:B------:R-:W-:-:S04]  /*1b80*/  LOP3.LUT R3, R3, R14, RZ, 0xc0, !PT ;  /* 0x0000000e03037212 */ /* 0x000fc800078ec0ff */
[----:B------:R-:W-:-:S04]  /*1b90*/  IADD3 R3, PT, PT, R16, R3, RZ ;  /* 0x0000000310037210 */ /* 0x000fc80007ffe0ff */
[----:B------:R-:W-:Y:S01]  /*1ba0*/  LOP3.LUT R0, R3, R0, RZ, 0xfc, !PT ;  /* 0x0000000003007212 */ /* 0x000fe200078efcff */
[----:B------:R-:W-:Y:S06]  /*1bb0*/  BRA `(.L_x_251) ;  /* 0x0000000000107947 */ /* 0x000fec0003800000 */
.L_x_250:
[----:B------:R-:W-:-:S04]  /*1bc0*/  LOP3.LUT R0, R0, 0x80000000, RZ, 0xc0, !PT ;  /* 0x8000000000007812 */ /* 0x000fc800078ec0ff */
[----:B------:R-:W-:Y:S01]  /*1bd0*/  LOP3.LUT R0, R0, 0x7f800000, RZ, 0xfc, !PT ;  /* 0x7f80000000007812 */ /* 0x000fe200078efcff */
[----:B------:R-:W-:Y:S06]  /*1be0*/  BRA `(.L_x_251) ;  /* 0x0000000000047947 */ /* 0x000fec0003800000 */
.L_x_249:
[----:B------:R-:W-:-:S07]  /*1bf0*/  LEA R0, R13, R0, 0x17 ;  /* 0x000000000d007211 */ /* 0x000fce00078eb8ff */
.L_x_251:
[----:B------:R-:W-:Y:S05]  /*1c00*/  BSYNC.RECONVERGENT B1 ;  /* 0x0000000000017941 */ /* 0x000fea0003800200 */
.L_x_248:
[----:B------:R-:W-:Y:S05]  /*1c10*/  BRA `(.L_x_252) ;  /* 0x0000000000207947 */ /* 0x000fea0003800000 */
.L_x_247:
[----:B------:R-:W-:-:S04]  /*1c20*/  LOP3.LUT R0, R3, 0x80000000, R0, 0x48, !PT ;  /* 0x8000000003007812 */ /* 0x000fc800078e4800 */
[----:B------:R-:W-:Y:S01]  /*1c30*/  LOP3.LUT R0, R0, 0x7f800000, RZ, 0xfc, !PT ;  /* 0x7f80000000007812 */ /* 0x000fe200078efcff */
[----:B------:R-:W-:Y:S06]  /*1c40*/  BRA `(.L_x_252) ;  /* 0x0000000000147947 */ /* 0x000fec0003800000 */
.L_x_246:
[----:B------:R-:W-:Y:S01]  /*1c50*/  LOP3.LUT R0, R3, 0x80000000, R0, 0x48, !PT ;  /* 0x8000000003007812 */ /* 0x000fe200078e4800 */
[----:B------:R-:W-:Y:S06]  /*1c60*/  BRA `(.L_x_252) ;  /* 0x00000000000c7947 */ /* 0x000fec0003800000 */
.L_x_245:
[----:B------:R-:W0:Y:S01]  /*1c70*/  MUFU.RSQ R0, -QNAN ;  /* 0xffc0000000007908 */ /* 0x000e220000001400 */
[----:B------:R-:W-:Y:S05]  /*1c80*/  BRA `(.L_x_252) ;  /* 0x0000000000047947 */ /* 0x000fea0003800000 */
.L_x_244:
[----:B------:R-:W-:-:S07]  /*1c90*/  FADD.FTZ R0, R0, R3 ;  /* 0x0000000300007221 */ /* 0x000fce0000010000 */
.L_x_252:
[----:B------:R-:W-:Y:S05]  /*1ca0*/  BSYNC.RECONVERGENT B0 ;  /* 0x0000000000007941 */ /* 0x000fea0003800200 */
.L_x_242:
[----:B------:R-:W-:-:S04]  /*1cb0*/  HFMA2 R13, -RZ, RZ, 0, 0 ;  /* 0x00000000ff0d7431 */ /* 0x000fc800000001ff */
[----:B0-----:R-:W-:Y:S05]  /*1cc0*/  RET.REL.NODEC R12 `(compute_electric_field_from_potential) ;  /* 0xffffffe00ccc7950 */ /* 0x001fea0003c3ffff */
.L_x_253:
        /* <DEDUP_REMOVED lines=11> */
.L_x_291:


//--------------------- .text.compute_charge_density --------------------------
	.section	.text.compute_charge_density,"ax",@progbits
	.align	128
        .global         compute_charge_density
        .type           compute_charge_density,@function
        .size           compute_charge_density,(.L_x_292 - compute_charge_density)
        .other          compute_charge_density,@"STO_CUDA_ENTRY STV_DEFAULT"
compute_charge_density:
.text.compute_charge_density:
        /* <DEDUP_REMOVED lines=10> */
[----:B0-----:R-:W-:-:S06]  /*00a0*/  IMAD.WIDE R2, R5, 0x4, R2 ;  /* 0x0000000405027825 */ /* 0x001fcc00078e0202 */
[----:B-1----:R-:W2:Y:S02]  /*00b0*/  LDG.E R2, desc[UR4][R2.64] ;  /* 0x0000000402027981 */ /* 0x002ea4000c1e1900 */
[----:B--2---:R-:W-:-:S13]  /*00c0*/  ISETP.NE.AND P0, PT, R2, 0x1, PT ;  /* 0x000000010200780c */ /* 0x004fda0003f05270 */
[----:B------:R-:W-:Y:S05]  /*00d0*/  @!P0 EXIT ;  /* 0x000000000000894d */ /* 0x000fea0003800000 */
[----:B------:R-:W0:Y:S08]  /*00e0*/  LDC.64 R6, c[0x0][0x380] ;  /* 0x0000e000ff067b82 */ /* 0x000e300000000a00 */
[----:B------:R-:W1:Y:S08]  /*00f0*/  LDC.64 R8, c[0x0][0x388] ;  /* 0x0000e200ff087b82 */ /* 0x000e700000000a00 */
[----:B------:R-:W2:Y:S01]  /*0100*/  LDC R11, c[0x0][0x3ac] ;  /* 0x0000eb00ff0b7b82 */ /* 0x000ea20000000800 */
[----:B0-----:R-:W-:-:S05]  /*0110*/  IMAD.WIDE R6, R5, 0xc, R6 ;  /* 0x0000000c05067825 */ /* 0x001fca00078e0206 */
[----:B------:R-:W3:Y:S01]  /*0120*/  LDG.E R0, desc[UR4][R6.64] ;  /* 0x0000000406007981 */ /* 0x000ee2000c1e1900 */
[----:B-1----:R-:W-:-:S03]  /*0130*/  IMAD.WIDE R8, R5, 0x4, R8 ;  /* 0x0000000405087825 */ /* 0x002fc600078e0208 */
[----:B------:R0:W5:Y:S04]  /*0140*/  LDG.E R2, desc[UR4][R6.64+0x4] ;  /* 0x0000040406027981 */ /* 0x000168000c1e1900 */
[----:B------:R0:W5:Y:S04]  /*0150*/  LDG.E R5, desc[UR4][R6.64+0x8] ;  /* 0x0000080406057981 */ /* 0x000168000c1e1900 */
[----:B------:R0:W5:Y:S01]  /*0160*/  LDG.E R13, desc[UR4][R8.64] ;  /* 0x00000004080d7981 */ /* 0x000162000c1e1900 */
[----:B--2---:R-:W1:Y:S01]  /*0170*/  MUFU.RCP R3, R11 ;  /* 0x0000000b00037308 */ /* 0x004e620000001000 */
[----:B------:R-:W-:Y:S01]  /*0180*/  BSSY.RECONVERGENT B2, `(.L_x_254) ;  /* 0x000000e000027945 */ /* 0x000fe20003800200 */
[----:B-1----:R-:W-:-:S04]  /*0190*/  FFMA R4, R3, -R11, 1 ;  /* 0x3f80000003047423 */ /* 0x002fc8000000080b */
[----:B------:R-:W-:Y:S01]  /*01a0*/  FFMA R3, R3, R4, R3 ;  /* 0x0000000403037223 */ /* 0x000fe20000000003 */
[----:B---3--:R-:W-:-:S04]  /*01b0*/  FFMA R0, R11, 0.5, R0 ;  /* 0x3f0000000b007823 */ /* 0x008fc80000000000 */
[----:B------:R-:W1:Y:S01]  /*01c0*/  FCHK P0, R0, R11 ;  /* 0x0000000b00007302 */ /* 0x000e620000000000 */
[----:B------:R-:W-:-:S04]  /*01d0*/  FFMA R4, R0, R3, RZ ;  /* 0x0000000300047223 */ /* 0x000fc800000000ff */
[----:B------:R-:W-:-:S04]  /*01e0*/  FFMA R10, R4, -R11, R0 ;  /* 0x8000000b040a7223 */ /* 0x000fc80000000000 */
[----:B------:R-:W-:Y:S01]  /*01f0*/  FFMA R4, R3, R10, R4 ;  /* 0x0000000a03047223 */ /* 0x000fe20000000004 */
[----:B01----:R-:W-:Y:S06]  /*0200*/  @!P0 BRA `(.L_x_255) ;  /* 0x0000000000148947 */ /* 0x003fec0003800000 */
[----:B------:R-:W0:Y:S01]  /*0210*/  LDCU UR6, c[0x0][0x3ac] ;  /* 0x00007580ff0677ac */ /* 0x000e220008000800 */
[----:B------:R-:W-:Y:S02]  /*0220*/  MOV R18, 0x250 ;  /* 0x0000025000127802 */ /* 0x000fe40000000f00 */
[----:B0-----:R-:W-:-:S07]  /*0230*/  MOV R3, UR6 ;  /* 0x0000000600037c02 */ /* 0x001fce0008000f00 */
[----:B-----5:R-:W-:Y:S05]  /*0240*/  CALL.REL.NOINC `($__internal_4_$__cuda_sm3x_div_rn_noftz_f32_slowpath) ;  /* 0x0000001000b87944 */ /* 0x020fea0003c00000 */
[----:B------:R-:W-:-:S07]  /*0250*/  MOV R4, R0 ;  /* 0x0000000000047202 */ /* 0x000fce0000000f00 */
.L_x_255:
[----:B------:R-:W-:Y:S05]  /*0260*/  BSYNC.RECONVERGENT B2 ;  /* 0x0000000000027941 */ /* 0x000fea0003800200 */
.L_x_254:
[----:B------:R-:W0:Y:S01]  /*0270*/  LDC R7, c[0x0][0x3ac] ;  /* 0x0000eb00ff077b82 */ /* 0x000e220000000800 */
[----:B------:R-:W-:Y:S01]  /*0280*/  BSSY.RECONVERGENT B2, `(.L_x_256) ;  /* 0x000000f000027945 */ /* 0x000fe20003800200 */
[----:B0-----:R-:W0:Y:S01]  /*0290*/  MUFU.RCP R6, R7 ;  /* 0x0000000700067308 */ /* 0x001e220000001000 */
[----:B-----5:R-:W-:-:S07]  /*02a0*/  FFMA R0, R7, 0.5, R2 ;  /* 0x3f00000007007823 */ /* 0x020fce0000000002 */
        /* <DEDUP_REMOVED lines=10> */
[----:B------:R-:W-:Y:S05]  /*0350*/  CALL.REL.NOINC `($__internal_4_$__cuda_sm3x_div_rn_noftz_f32_slowpath) ;  /* 0x0000001000747944 */ /* 0x000fea0003c00000 */
[----:B------:R-:W-:-:S07]  /*0360*/  MOV R2, R0 ;  /* 0x0000000000027202 */ /* 0x000fce0000000f00 */
.L_x_257:
[----:B------:R-:W-:Y:S05]  /*0370*/  BSYNC.RECONVERGENT B2 ;  /* 0x0000000000027941 */ /* 0x000fea0003800200 */
.L_x_256:
[----:B------:R-:W0:Y:S01]  /*0380*/  LDC R8, c[0x0][0x3ac] ;  /* 0x0000eb00ff087b82 */ /* 0x000e220000000800 */
[----:B------:R-:W-:Y:S01]  /*0390*/  BSSY.RECONVERGENT B2, `(.L_x_258) ;  /* 0x0000010000027945 */ /* 0x000fe20003800200 */
[----:B0-----:R-:W0:Y:S01]  /*03a0*/  MUFU.RCP R3, R8 ;  /* 0x0000000800037308 */ /* 0x001e220000001000 */
[----:B------:R-:W-:-:S07]  /*03b0*/  FFMA R5, R8, 0.5, R5 ;  /* 0x3f00000008057823 */ /* 0x000fce0000000005 */
        /* <DEDUP_REMOVED lines=8> */
[----:B------:R-:W-:Y:S01]  /*0440*/  IMAD.MOV.U32 R0, RZ, RZ, R5 ;  /* 0x000000ffff007224 */ /* 0x000fe200078e0005 */
[----:B------:R-:W-:Y:S02]  /*0450*/  MOV R18, 0x480 ;  /* 0x0000048000127802 */ /* 0x000fe40000000f00 */
[----:B0-----:R-:W-:-:S07]  /*0460*/  MOV R3, UR6 ;  /* 0x0000000600037c02 */ /* 0x001fce0008000f00 */
[----:B------:R-:W-:Y:S05]  /*0470*/  CALL.REL.NOINC `($__internal_4_$__cuda_sm3x_div_rn_noftz_f32_slowpath) ;  /* 0x00000010002c7944 */ /* 0x000fea0003c00000 */
[----:B------:R-:W-:-:S07]  /*0480*/  MOV R10, R0 ;  /* 0x00000000000a7202 */ /* 0x000fce0000000f00 */
.L_x_259:
[----:B------:R-:W-:Y:S05]  /*0490*/  BSYNC.RECONVERGENT B2 ;  /* 0x0000000000027941 */ /* 0x000fea0003800200 */
.L_x_258:
[----:B------:R-:W0:Y:S01]  /*04a0*/  LDC R20, c[0x0][0x3a0] ;  /* 0x0000e800ff147b82 */ /* 0x000e220000000800 */
[----:B------:R-:W-:Y:S07]  /*04b0*/  BSSY.RECONVERGENT B2, `(.L_x_260) ;  /* 0x0000070000027945 */ /* 0x000fee0003800200 */
[----:B------:R-:W1:Y:S08]  /*04c0*/  LDC.64 R14, c[0x0][0x398] ;  /* 0x0000e600ff0e7b82 */ /* 0x000e700000000a00 */
[----:B------:R-:W2:Y:S01]  /*04d0*/  LDC R24, c[0x0][0x3a4] ;  /* 0x0000e900ff187b82 */ /* 0x000ea20000000800 */
[----:B0-----:R-:W-:-:S02]  /*04e0*/  IABS R9, R20 ;  /* 0x0000001400097213 */ /* 0x001fc40000000000 */
[----:B------:R-:W-:Y:S02]  /*04f0*/  I2FP.F32.S32 R3, R20 ;  /* 0x0000001400037245 */ /* 0x000fe40000201400 */
[----:B------:R-:W0:Y:S03]  /*0500*/  I2F.RP R5, R9 ;  /* 0x0000000900057306 */ /* 0x000e260000209400 */
[----:B------:R-:W-:Y:S01]  /*0510*/  FFMA R10, R3, R10, -0.5 ;  /* 0xbf000000030a7423 */ /* 0x000fe2000000000a */
[-C--:B-1----:R-:W-:Y:S02]  /*0520*/  IABS R0, R14.reuse ;  /* 0x0000000e00007213 */ /* 0x082fe40000000000 */
[----:B------:R-:W-:Y:S02]  /*0530*/  IABS R17, R15 ;  /* 0x0000000f00117213 */ /* 0x000fe40000000000 */
[----:B------:R-:W1:Y:S01]  /*0540*/  I2F.RP R11, R0 ;  /* 0x00000000000b7306 */ /* 0x000e620000209400 */
[----:B------:R-:W-:-:S05]  /*0550*/  I2FP.F32.S32 R3, R14 ;  /* 0x0000000e00037245 */ /* 0x000fca0000201400 */
[----:B------:R-:W-:Y:S02]  /*0560*/  FFMA R8, R3, R4, -0.5 ;  /* 0xbf00000003087423 */ /* 0x000fe40000000004 */
[----:B0-----:R-:W0:Y:S08]  /*0570*/  MUFU.RCP R5, R5 ;  /* 0x0000000500057308 */ /* 0x001e300000001000 */
[----:B------:R-:W3:Y:S08]  /*0580*/  I2F.RP R6, R17 ;  /* 0x0000001100067306 */ /* 0x000ef00000209400 */
[----:B-1----:R-:W1:Y:S01]  /*0590*/  MUFU.RCP R11, R11 ;  /* 0x0000000b000b7308 */ /* 0x002e620000001000 */
[----:B0-----:R-:W-:-:S07]  /*05a0*/  IADD3 R7, PT, PT, R5, 0xffffffe, RZ ;  /* 0x0ffffffe05077810 */ /* 0x001fce0007ffe0ff */
[----:B------:R-:W0:Y:S08]  /*05b0*/  F2I.FTZ.U32.TRUNC.NTZ R7, R7 ;  /* 0x0000000700077305 */ /* 0x000e30000021f000 */
[----:B---3--:R-:W3:Y:S01]  /*05c0*/  MUFU.RCP R6, R6 ;  /* 0x0000000600067308 */ /* 0x008ee20000001000 */
[----:B-1----:R-:W-:Y:S01]  /*05d0*/  VIADD R4, R11, 0xffffffe ;  /* 0x0ffffffe0b047836 */ /* 0x002fe20000000000 */
[----:B------:R-:W-:-:S02]  /*05e0*/  I2FP.F32.S32 R11, R15 ;  /* 0x0000000f000b7245 */ /* 0x000fc40000201400 */
[----:B0-----:R-:W-:-:S04]  /*05f0*/  IADD3 R16, PT, PT, RZ, -R7, RZ ;  /* 0x80000007ff107210 */ /* 0x001fc80007ffe0ff */
[----:B------:R-:W0:Y:S01]  /*0600*/  F2I.FLOOR.NTZ R19, R10 ;  /* 0x0000000a00137305 */ /* 0x000e220000207100 */
[----:B------:R-:W-:-:S07]  /*0610*/  IMAD R21, R16, R9, RZ ;  /* 0x0000000910157224 */ /* 0x000fce00078e02ff */
[----:B------:R1:W4:Y:S01]  /*0620*/  F2I.FTZ.U32.TRUNC.NTZ R5, R4 ;  /* 0x0000000400057305 */ /* 0x000322000021f000 */
[----:B---3--:R-:W-:Y:S01]  /*0630*/  IADD3 R3, PT, PT, R6, 0xffffffe, RZ ;  /* 0x0ffffffe06037810 */ /* 0x008fe20007ffe0ff */
[----:B------:R-:W-:-:S04]  /*0640*/  IMAD.MOV.U32 R6, RZ, RZ, RZ ;  /* 0x000000ffff067224 */ /* 0x000fc800078e00ff */
[----:B------:R-:W-:Y:S01]  /*0650*/  IMAD.HI.U32 R6, R7, R21, R6 ;  /* 0x0000001507067227 */ /* 0x000fe200078e0006 */
[----:B0-----:R-:W-:Y:S01]  /*0660*/  IADD3 R18, PT, PT, R19, 0x1, RZ ;  /* 0x0000000113127810 */ /* 0x001fe20007ffe0ff */
[----:B------:R-:W0:Y:S02]  /*0670*/  F2I.FTZ.U32.TRUNC.NTZ R3, R3 ;  /* 0x0000000300037305 */ /* 0x000e24000021f000 */
[----:B------:R-:W-:Y:S01]  /*0680*/  FFMA R7, R11, R2, -0.5 ;  /* 0xbf0000000b077423 */ /* 0x000fe20000000002 */
[----:B-1----:R-:W-:Y:S01]  /*0690*/  HFMA2 R4, -RZ, RZ, 0, 0 ;  /* 0x00000000ff047431 */ /* 0x002fe200000001ff */
[----:B------:R-:W-:Y:S02]  /*06a0*/  IABS R22, R18 ;  /* 0x0000001200167213 */ /* 0x000fe40000000000 */
[----:B------:R-:W-:Y:S02]  /*06b0*/  ISETP.GE.AND P2, PT, R18, RZ, PT ;  /* 0x000000ff1200720c */ /* 0x000fe40003f46270 */
[----:B----4-:R-:W-:Y:S01]  /*06c0*/  IADD3 R23, PT, PT, RZ, -R5, RZ ;  /* 0x80000005ff177210 */ /* 0x010fe20007ffe0ff */
[----:B------:R-:W1:Y:S01]  /*06d0*/  F2I.FLOOR.NTZ R12, R8 ;  /* 0x00000008000c7305 */ /* 0x000e620000207100 */
[----:B------:R-:W-:-:S04]  /*06e0*/  IMAD.HI.U32 R6, R6, R22, RZ ;  /* 0x0000001606067227 */ /* 0x000fc800078e00ff */
[----:B------:R-:W-:Y:S01]  /*06f0*/  IMAD R23, R23, R0, RZ ;  /* 0x0000000017177224 */ /* 0x000fe200078e02ff */
[----:B------:R-:W-:Y:S02]  /*0700*/  IADD3 R6, PT, PT, -R6, RZ, RZ ;  /* 0x000000ff06067210 */ /* 0x000fe40007ffe1ff */
[----:B------:R-:W3:Y:S01]  /*0710*/  F2I.FLOOR.NTZ R11, R7 ;  /* 0x00000007000b7305 */ /* 0x000ee20000207100 */
[----:B0-----:R-:W-:Y:S01]  /*0720*/  IADD3 R2, PT, PT, RZ, -R3, RZ ;  /* 0x80000003ff027210 */ /* 0x001fe20007ffe0ff */
[----:B------:R-:W-:-:S04]  /*0730*/  IMAD.HI.U32 R4, R5, R23, R4 ;  /* 0x0000001705047227 */ /* 0x000fc800078e0004 */
[C---:B------:R-:W-:Y:S01]  /*0740*/  IMAD R22, R9.reuse, R6, R22 ;  /* 0x0000000609167224 */ /* 0x040fe200078e0216 */
[----:B-1----:R-:W-:Y:S01]  /*0750*/  IADD3 R6, PT, PT, R12, 0x1, RZ ;  /* 0x000000010c067810 */ /* 0x002fe20007ffe0ff */
[----:B------:R-:W-:Y:S01]  /*0760*/  IMAD R5, R2, R17, RZ ;  /* 0x0000001102057224 */ /* 0x000fe200078e02ff */
[----:B------:R-:W-:Y:S02]  /*0770*/  MOV R2, RZ ;  /* 0x000000ff00027202 */ /* 0x000fe40000000f00 */
[----:B------:R-:W-:Y:S02]  /*0780*/  IABS R16, R6 ;  /* 0x0000000600107213 */ /* 0x000fe40000000000 */
[----:B------:R-:W-:Y:S01]  /*0790*/  ISETP.GT.U32.AND P0, PT, R9, R22, PT ;  /* 0x000000160900720c */ /* 0x000fe20003f04070 */
[----:B------:R-:W-:Y:S01]  /*07a0*/  IMAD.HI.U32 R2, R3, R5, R2 ;  /* 0x0000000503027227 */ /* 0x000fe200078e0002 */
[----:B------:R-:W-:-:S03]  /*07b0*/  MOV R3, R16 ;  /* 0x0000001000037202 */ /* 0x000fc60000000f00 */
[----:B---3--:R-:W-:Y:S02]  /*07c0*/  VIADD R21, R11, 0x1 ;  /* 0x000000010b157836 */ /* 0x008fe40000000000 */
[----:B------:R-:W-:-:S03]  /*07d0*/  IMAD.HI.U32 R4, R4, R3, RZ ;  /* 0x0000000304047227 */ /* 0x000fc600078e00ff */
[----:B------:R-:W-:Y:S01]  /*07e0*/  IABS R23, R21 ;  /* 0x0000001500177213 */ /* 0x000fe20000000000 */
[----:B------:R-:W-:Y:S02]  /*07f0*/  IMAD.MOV R4, RZ, RZ, -R4 ;  /* 0x000000ffff047224 */ /* 0x000fe400078e0a04 */
[----:B------:R-:W-:Y:S02]  /*0800*/  @!P0 IADD3 R22, PT, PT, R22, -R9, RZ ;  /* 0x8000000916168210 */ /* 0x000fe40007ffe0ff */
[----:B------:R-:W-:Y:S02]  /*0810*/  MOV R16, R23 ;  /* 0x0000001700107202 */ /* 0x000fe40000000f00 */
[----:B------:R-:W-:-:S03]  /*0820*/  ISETP.GT.U32.AND P3, PT, R9, R22, PT ;  /* 0x000000160900720c */ /* 0x000fc60003f64070 */
[----:B------:R-:W-:-:S05]  /*0830*/  IMAD.HI.U32 R2, R2, R16, RZ ;  /* 0x0000001002027227 */ /* 0x000fca00078e00ff */
[----:B------:R-:W-:Y:S01]  /*0840*/  IADD3 R5, PT, PT, -R2, RZ, RZ ;  /* 0x000000ff02057210 */ /* 0x000fe20007ffe1ff */
[----:B------:R-:W-:Y:S02]  /*0850*/  IMAD R2, R0, R4, R3 ;  /* 0x0000000400027224 */ /* 0x000fe400078e0203 */
[----:B--2---:R-:W-:Y:S01]  /*0860*/  FMUL R3, R24, R24 ;  /* 0x0000001818037220 */ /* 0x004fe20000400000 */
[----:B------:R-:W-:Y:S01]  /*0870*/  I2FP.F32.S32 R4, R11 ;  /* 0x0000000b00047245 */ /* 0x000fe20000201400 */
[----:B------:R-:W-:Y:S01]  /*0880*/  IMAD R16, R17, R5, R16 ;  /* 0x0000000511107224 */ /* 0x000fe200078e0210 */
[----:B------:R-:W-:Y:S01]  /*0890*/  ISETP.GT.U32.AND P0, PT, R0, R2, PT ;  /* 0x000000020000720c */ /* 0x000fe20003f04070 */
[----:B------:R-:W-:Y:S01]  /*08a0*/  FMUL R3, R3, R24 ;  /* 0x0000001803037220 */ /* 0x000fe20000400000 */
[----:B------:R-:W-:Y:S01]  /*08b0*/  @!P3 IADD3 R22, PT, PT, R22, -R9, RZ ;  /* 0x800000091616b210 */ /* 0x000fe20007ffe0ff */
[----:B------:R-:W-:Y:S01]  /*08c0*/  FADD R7, R7, -R4 ;  /* 0x8000000407077221 */ /* 0x000fe20000000000 */
[----:B------:R-:W-:Y:S01]  /*08d0*/  ISETP.GT.U32.AND P1, PT, R17, R16, PT ;  /* 0x000000101100720c */ /* 0x000fe20003f24070 */
[----:B------:R-:W0:Y:S01]  /*08e0*/  MUFU.RCP R18, R3 ;  /* 0x0000000300127308 */ /* 0x000e220000001000 */
[----:B------:R-:W-:Y:S01]  /*08f0*/  I2FP.F32.S32 R5, R19 ;  /* 0x0000001300057245 */ /* 0x000fe20000201400 */
[----:B------:R-:W-:Y:S01]  /*0900*/  IMAD R4, R14, R15, RZ ;  /* 0x0000000f0e047224 */ /* 0x000fe200078e02ff */
[----:B------:R-:W-:-:S02]  /*0910*/  ISETP.NE.AND P3, PT, R20, RZ, PT ;  /* 0x000000ff1400720c */ /* 0x000fc40003f65270 */
[----:B------:R-:W-:Y:S01]  /*0920*/  MOV R9, R22 ;  /* 0x0000001600097202 */ /* 0x000fe20000000f00 */
[----:B------:R-:W-:Y:S01]  /*0930*/  FADD R10, R10, -R5 ;  /* 0x800000050a0a7221 */ /* 0x000fe20000000000 */
[----:B------:R-:W-:Y:S01]  /*0940*/  I2FP.F32.S32 R5, R12 ;  /* 0x0000000c00057245 */ /* 0x000fe20000201400 */
[----:B------:R-:W1:Y:S01]  /*0950*/  LDC.64 R22, c[0x0][0x390] ;  /* 0x0000e400ff167b82 */ /* 0x000e620000000a00 */
[----:B------:R-:W-:Y:S01]  /*0960*/  @!P0 IADD3 R2, PT, PT, R2, -R0, RZ ;  /* 0x8000000002028210 */ /* 0x000fe20007ffe0ff */
[----:B------:R-:W-:Y:S01]  /*0970*/  IMAD R19, R19, R4, RZ ;  /* 0x0000000413137224 */ /* 0x000fe200078e02ff */
[----:B------:R-:W-:Y:S01]  /*0980*/  @!P2 IADD3 R9, PT, PT, -R9, RZ, RZ ;  /* 0x000000ff0909a210 */ /* 0x000fe20007ffe1ff */
[----:B------:R-:W-:Y:S01]  /*0990*/  @!P1 IMAD.IADD R16, R16, 0x1, -R17 ;  /* 0x0000000110109824 */ /* 0x000fe200078e0a11 */
[----:B------:R-:W-:Y:S01]  /*09a0*/  ISETP.GT.U32.AND P0, PT, R0, R2, PT ;  /* 0x000000020000720c */ /* 0x000fe20003f04070 */
[----:B------:R-:W-:Y:S01]  /*09b0*/  FADD R8, R8, -R5 ;  /* 0x8000000508087221 */ /* 0x000fe20000000000 */
[----:B------:R-:W-:-:S02]  /*09c0*/  ISETP.GE.AND P2, PT, R21, RZ, PT ;  /* 0x000000ff1500720c */ /* 0x000fc40003f46270 */
[----:B------:R-:W-:Y:S01]  /*09d0*/  ISETP.GT.U32.AND P1, PT, R17, R16, PT ;  /* 0x000000101100720c */ /* 0x000fe20003f24070 */
[----:B0-----:R-:W-:Y:S01]  /*09e0*/  FFMA R21, -R3, R18, 1 ;  /* 0x3f80000003157423 */ /* 0x001fe20000000112 */
[----:B------:R-:W-:Y:S01]  /*09f0*/  @!P3 LOP3.LUT R9, RZ, R20, RZ, 0x33, !PT ;  /* 0x00000014ff09b212 */ /* 0x000fe200078e33ff */
[----:B------:R-:W-:Y:S01]  /*0a00*/  FADD R20, -R8, 1 ;  /* 0x3f80000008147421 */ /* 0x000fe20000000100 */
[----:B------:R-:W-:Y:S01]  /*0a10*/  ISETP.GE.AND P3, PT, R6, RZ, PT ;  /* 0x000000ff0600720c */ /* 0x000fe20003f66270 */
[----:B------:R-:W-:Y:S01]  /*0a20*/  FADD R6, -R10, 1 ;  /* 0x3f8000000a067421 */ /* 0x000fe20000000100 */
[----:B------:R-:W-:Y:S01]  /*0a30*/  FFMA R27, R18, R21, R18 ;  /* 0x00000015121b7223 */ /* 0x000fe20000000012 */
[----:B------:R-:W-:Y:S02]  /*0a40*/  IMAD R21, R11, R14, R19 ;  /* 0x0000000e0b157224 */ /* 0x000fe400078e0213 */
[----:B------:R-:W-:Y:S02]  /*0a50*/  @!P0 IADD3 R2, PT, PT, R2, -R0, RZ ;  /* 0x8000000002028210 */ /* 0x000fe40007ffe0ff */
[----:B------:R-:W-:-:S02]  /*0a60*/  ISETP.NE.AND P0, PT, R15, RZ, PT ;  /* 0x000000ff0f00720c */ /* 0x000fc40003f05270 */
[----:B------:R-:W-:Y:S01]  /*0a70*/  @!P1 IADD3 R16, PT, PT, R16, -R17, RZ ;  /* 0x8000001110109210 */ /* 0x000fe20007ffe0ff */
[----:B------:R-:W-:Y:S01]  /*0a80*/  FADD R17, -R7, 1 ;  /* 0x3f80000007117421 */ /* 0x000fe20000000100 */
[----:B------:R-:W-:Y:S02]  /*0a90*/  ISETP.NE.AND P1, PT, R14, RZ, PT ;  /* 0x000000ff0e00720c */ /* 0x000fe40003f25270 */
[----:B------:R-:W-:Y:S02]  /*0aa0*/  @!P3 IMAD.MOV R2, RZ, RZ, -R2 ;  /* 0x000000ffff02b224 */ /* 0x000fe400078e0a02 */
[----:B------:R-:W-:Y:S01]  /*0ab0*/  FMUL R5, R20, R17 ;  /* 0x0000001114057220 */ /* 0x000fe20000400000 */
[----:B------:R-:W-:Y:S02]  /*0ac0*/  IADD3 R25, PT, PT, R12, R21, RZ ;  /* 0x000000150c197210 */ /* 0x000fe40007ffe0ff */
[----:B------:R-:W-:Y:S01]  /*0ad0*/  @!P2 IADD3 R16, PT, PT, -R16, RZ, RZ ;  /* 0x000000ff1010a210 */ /* 0x000fe20007ffe1ff */
[----:B------:R-:W-:Y:S01]  /*0ae0*/  FMUL R0, R5, R6 ;  /* 0x0000000605007220 */ /* 0x000fe20000400000 */
[----:B------:R-:W-:-:S03]  /*0af0*/  @!P0 LOP3.LUT R16, RZ, R15, RZ, 0x33, !PT ;  /* 0x0000000fff108212 */ /* 0x000fc600078e33ff */
[----:B------:R-:W-:Y:S01]  /*0b00*/  FMUL R0, R13, R0 ;  /* 0x000000000d007220 */ /* 0x000fe20000400000 */
[----:B------:R-:W-:-:S03]  /*0b10*/  @!P1 LOP3.LUT R2, RZ, R14, RZ, 0x33, !PT ;  /* 0x0000000eff029212 */ /* 0x000fc600078e33ff */
[----:B------:R-:W0:Y:S01]  /*0b20*/  FCHK P1, R0, R3 ;  /* 0x0000000300007302 */ /* 0x000e220000020000 */
[----:B------:R-:W-:-:S04]  /*0b30*/  FFMA R14, R0, R27, RZ ;  /* 0x0000001b000e7223 */ /* 0x000fc800000000ff */
[----:B------:R-:W-:-:S04]  /*0b40*/  FFMA R18, -R3, R14, R0 ;  /* 0x0000000e03127223 */ /* 0x000fc80000000100 */
[----:B------:R-:W-:Y:S01]  /*0b50*/  FFMA R27, R27, R18, R14 ;  /* 0x000000121b1b7223 */ /* 0x000fe2000000000e */
[----:B-1----:R-:W-:Y:S01]  /*0b60*/  IMAD.WIDE R14, R25, 0x4, R22 ;  /* 0x00000004190e7825 */ /* 0x002fe200078e0216 */
[----:B0-----:R-:W-:Y:S06]  /*0b70*/  @!P1 BRA `(.L_x_261) ;  /* 0x00000000000c9947 */ /* 0x001fec0003800000 */
[----:B------:R-:W-:-:S07]  /*0b80*/  MOV R18, 0xba0 ;  /* 0x00000ba000127802 */ /* 0x000fce0000000f00 */
[----:B------:R-:W-:Y:S05]  /*0b90*/  CALL.REL.NOINC `($__internal_4_$__cuda_sm3x_div_rn_noftz_f32_slowpath) ;  /* 0x0000000800647944 */ /* 0x000fea0003c00000 */
[----:B------:R-:W-:-:S07]  /*0ba0*/  MOV R27, R0 ;  /* 0x00000000001b7202 */ /* 0x000fce0000000f00 */
.L_x_261:
[----:B------:R-:W-:Y:S05]  /*0bb0*/  BSYNC.RECONVERGENT B2 ;  /* 0x0000000000027941 */ /* 0x000fea0003800200 */
.L_x_260:
[----:B------:R-:W0:Y:S01]  /*0bc0*/  MUFU.RCP R0, R3 ;  /* 0x0000000300007308 */ /* 0x000e220000001000 */
[----:B------:R-:W-:Y:S01]  /*0bd0*/  FMUL R17, R8, R17 ;  /* 0x0000001108117220 */ /* 0x000fe20000400000 */
[----:B------:R-:W1:Y:S01]  /*0be0*/  LDC.64 R22, c[0x0][0x390] ;  /* 0x0000e400ff167b82 */ /* 0x000e620000000a00 */
[----:B------:R2:W-:Y:S01]  /*0bf0*/  REDG.E.ADD.F32.FTZ.RN.STRONG.GPU desc[UR4][R14.64], R27 ;  /* 0x0000001b0e0079a6 */ /* 0x0005e2000c12f304 */
[----:B------:R-:W-:Y:S01]  /*0c00*/  IADD3 R21, PT, PT, R2, R21, RZ ;  /* 0x0000001502157210 */ /* 0x000fe20007ffe0ff */
[----:B------:R-:W-:Y:S01]  /*0c10*/  FMUL R18, R6, R17 ;  /* 0x0000001106127220 */ /* 0x000fe20000400000 */
[----:B------:R-:W-:Y:S03]  /*0c20*/  BSSY.RECONVERGENT B2, `(.L_x_262) ;  /* 0x000000e000027945 */ /* 0x000fe60003800200 */
[----:B------:R-:W-:-:S04]  /*0c30*/  FMUL R18, R13, R18 ;  /* 0x000000120d127220 */ /* 0x000fc80000400000 */
[----:B------:R-:W3:Y:S01]  /*0c40*/  FCHK P0, R18, R3 ;  /* 0x0000000312007302 */ /* 0x000ee20000000000 */
[----:B0-----:R-:W-:-:S04]  /*0c50*/  FFMA R25, -R3, R0, 1 ;  /* 0x3f80000003197423 */ /* 0x001fc80000000100 */
[----:B------:R-:W-:-:S04]  /*0c60*/  FFMA R0, R0, R25, R0 ;  /* 0x0000001900007223 */ /* 0x000fc80000000000 */
[----:B------:R-:W-:-:S04]  /*0c70*/  FFMA R25, R0, R18, RZ ;  /* 0x0000001200197223 */ /* 0x000fc800000000ff */
[----:B--2---:R-:W-:-:S04]  /*0c80*/  FFMA R14, -R3, R25, R18 ;  /* 0x00000019030e7223 */ /* 0x004fc80000000112 */
[----:B------:R-:W-:Y:S01]  /*0c90*/  FFMA R25, R0, R14, R25 ;  /* 0x0000000e00197223 */ /* 0x000fe20000000019 */
[----:B-1----:R-:W-:Y:S01]  /*0ca0*/  IMAD.WIDE R14, R21, 0x4, R22 ;  /* 0x00000004150e7825 */ /* 0x002fe200078e0216 */
[----:B---3--:R-:W-:Y:S06]  /*0cb0*/  @!P0 BRA `(.L_x_263) ;  /* 0x0000000000108947 */ /* 0x008fec0003800000 */
[----:B------:R-:W-:Y:S01]  /*0cc0*/  IMAD.MOV.U32 R0, RZ, RZ, R18 ;  /* 0x000000ffff007224 */ /* 0x000fe200078e0012 */
[----:B------:R-:W-:-:S07]  /*0cd0*/  MOV R18, 0xcf0 ;  /* 0x00000cf000127802 */ /* 0x000fce0000000f00 */
[----:B------:R-:W-:Y:S05]  /*0ce0*/  CALL.REL.NOINC `($__internal_4_$__cuda_sm3x_div_rn_noftz_f32_slowpath) ;  /* 0x0000000800107944 */ /* 0x000fea0003c00000 */
[----:B------:R-:W-:-:S07]  /*0cf0*/  MOV R25, R0 ;  /* 0x0000000000197202 */ /* 0x000fce0000000f00 */
.L_x_263:
[----:B------:R-:W-:Y:S05]  /*0d00*/  BSYNC.RECONVERGENT B2 ;  /* 0x0000000000027941 */ /* 0x000fea0003800200 */
.L_x_262:
[----:B------:R-:W0:Y:S01]  /*0d10*/  MUFU.RCP R0, R3 ;  /* 0x0000000300007308 */ /* 0x000e220000001000 */
[----:B------:R-:W-:Y:S01]  /*0d20*/  FMUL R21, R7, R20 ;  /* 0x0000001407157220 */ /* 0x000fe20000400000 */
[----:B------:R-:W1:Y:S01]  /*0d30*/  LDCU UR6, c[0x0][0x398] ;  /* 0x00007300ff0677ac */ /* 0x000e620008000800 */
[----:B------:R-:W2:Y:S01]  /*0d40*/  LDC.64 R22, c[0x0][0x390] ;  /* 0x0000e400ff167b82 */ /* 0x000ea20000000a00 */
[----:B------:R3:W-:Y:S01]  /*0d50*/  REDG.E.ADD.F32.FTZ.RN.STRONG.GPU desc[UR4][R14.64], R25 ;  /* 0x000000190e0079a6 */ /* 0x0007e2000c12f304 */
[----:B------:R-:W-:Y:S01]  /*0d60*/  FMUL R18, R6, R21 ;  /* 0x0000001506127220 */ /* 0x000fe20000400000 */
[----:B------:R-:W-:Y:S03]  /*0d70*/  BSSY.RECONVERGENT B2, `(.L_x_264) ;  /* 0x0000010000027945 */ /* 0x000fe60003800200 */
[----:B------:R-:W-:-:S04]  /*0d80*/  FMUL R18, R13, R18 ;  /* 0x000000120d127220 */ /* 0x000fc80000400000 */
[----:B------:R-:W4:Y:S01]  /*0d90*/  FCHK P0, R18, R3 ;  /* 0x0000000312007302 */ /* 0x000f220000000000 */
[----:B0-----:R-:W-:Y:S01]  /*0da0*/  FFMA R27, -R3, R0, 1 ;  /* 0x3f800000031b7423 */ /* 0x001fe20000000100 */
[----:B-1----:R-:W-:-:S03]  /*0db0*/  IMAD R19, R16, UR6, R19 ;  /* 0x0000000610137c24 */ /* 0x002fc6000f8e0213 */
[----:B------:R-:W-:-:S04]  /*0dc0*/  FFMA R0, R0, R27, R0 ;  /* 0x0000001b00007223 */ /* 0x000fc80000000000 */
[----:B------:R-:W-:Y:S01]  /*0dd0*/  FFMA R27, R0, R18, RZ ;  /* 0x00000012001b7223 */ /* 0x000fe200000000ff */
[----:B---3--:R-:W-:-:S03]  /*0de0*/  IADD3 R15, PT, PT, R12, R19, RZ ;  /* 0x000000130c0f7210 */ /* 0x008fc60007ffe0ff */
[----:B------:R-:W-:-:S04]  /*0df0*/  FFMA R14, -R3, R27, R18 ;  /* 0x0000001b030e7223 */ /* 0x000fc80000000112 */
[----:B------:R-:W-:Y:S01]  /*0e00*/  FFMA R27, R0, R14, R27 ;  /* 0x0000000e001b7223 */ /* 0x000fe2000000001b */
[----:B--2---:R-:W-:Y:S01]  /*0e10*/  IMAD.WIDE R14, R15, 0x4, R22 ;  /* 0x000000040f0e7825 */ /* 0x004fe200078e0216 */
[----:B----4-:R-:W-:Y:S06]  /*0e20*/  @!P0 BRA `(.L_x_265) ;  /* 0x0000000000108947 */ /* 0x010fec0003800000 */
[----:B------:R-:W-:Y:S02]  /*0e30*/  MOV R0, R18 ;  /* 0x0000001200007202 */ /* 0x000fe40000000f00 */
[----:B------:R-:W-:-:S07]  /*0e40*/  MOV R18, 0xe60 ;  /* 0x00000e6000127802 */ /* 0x000fce0000000f00 */
[----:B------:R-:W-:Y:S05]  /*0e50*/  CALL.REL.NOINC `($__internal_4_$__cuda_sm3x_div_rn_noftz_f32_slowpath) ;  /* 0x0000000400b47944 */ /* 0x000fea0003c00000 */
[----:B------:R-:W-:-:S07]  /*0e60*/  MOV R27, R0 ;  /* 0x00000000001b7202 */ /* 0x000fce0000000f00 */
.L_x_265:
[----:B------:R-:W-:Y:S05]  /*0e70*/  BSYNC.RECONVERGENT B2 ;  /* 0x0000000000027941 */ /* 0x000fea0003800200 */
.L_x_264:
[----:B------:R-:W0:Y:S01]  /*0e80*/  MUFU.RCP R0, R3 ;  /* 0x0000000300007308 */ /* 0x000e220000001000 */
[----:B------:R-:W-:Y:S01]  /*0e90*/  FMUL R7, R8, R7 ;  /* 0x0000000708077220 */ /* 0x000fe20000400000 */
[----:B------:R-:W1:Y:S01]  /*0ea0*/  LDC.64 R22, c[0x0][0x390] ;  /* 0x0000e400ff167b82 */ /* 0x000e620000000a00 */
[----:B------:R1:W-:Y:S01]  /*0eb0*/  REDG.E.ADD.F32.FTZ.RN.STRONG.GPU desc[UR4][R14.64], R27 ;  /* 0x0000001b0e0079a6 */ /* 0x0003e2000c12f304 */
[----:B------:R-:W-:Y:S02]  /*0ec0*/  IMAD.IADD R19, R2, 0x1, R19 ;  /* 0x0000000102137824 */ /* 0x000fe400078e0213 */
[----:B------:R-:W-:Y:S01]  /*0ed0*/  FMUL R6, R6, R7 ;  /* 0x0000000706067220 */ /* 0x000fe20000400000 */
[----:B------:R-:W-:Y:S03]  /*0ee0*/  BSSY.RECONVERGENT B2, `(.L_x_266) ;  /* 0x000000e000027945 */ /* 0x000fe60003800200 */
[----:B------:R-:W-:-:S04]  /*0ef0*/  FMUL R8, R13, R6 ;  /* 0x000000060d087220 */ /* 0x000fc80000400000 */
[----:B------:R-:W2:Y:S01]  /*0f00*/  FCHK P0, R8, R3 ;  /* 0x0000000308007302 */ /* 0x000ea20000000000 */
[----:B0-----:R-:W-:-:S04]  /*0f10*/  FFMA R25, -R3, R0, 1 ;  /* 0x3f80000003197423 */ /* 0x001fc80000000100 */
[----:B------:R-:W-:-:S04]  /*0f20*/  FFMA R0, R0, R25, R0 ;  /* 0x0000001900007223 */ /* 0x000fc80000000000 */
[----:B------:R-:W-:Y:S01]  /*0f30*/  FFMA R25, R0, R8, RZ ;  /* 0x0000000800197223 */ /* 0x000fe200000000ff */
[----:B-1----:R-:W-:-:S04]  /*0f40*/  IMAD.WIDE R14, R19, 0x4, R22 ;  /* 0x00000004130e7825 */ /* 0x002fc800078e0216 */
[----:B------:R-:W-:-:S04]  /*0f50*/  FFMA R6, -R3, R25, R8 ;  /* 0x0000001903067223 */ /* 0x000fc80000000108 */
[----:B------:R-:W-:Y:S01]  /*0f60*/  FFMA R25, R0, R6, R25 ;  /* 0x0000000600197223 */ /* 0x000fe20000000019 */
[----:B--2---:R-:W-:Y:S06]  /*0f70*/  @!P0 BRA `(.L_x_267) ;  /* 0x0000000000108947 */ /* 0x004fec0003800000 */
[----:B------:R-:W-:Y:S02]  /*0f80*/  MOV R0, R8 ;  /* 0x0000000800007202 */ /* 0x000fe40000000f00 */
[----:B------:R-:W-:-:S07]  /*0f90*/  MOV R18, 0xfb0 ;  /* 0x00000fb000127802 */ /* 0x000fce0000000f00 */
[----:B------:R-:W-:Y:S05]  /*0fa0*/  CALL.REL.NOINC `($__internal_4_$__cuda_sm3x_div_rn_noftz_f32_slowpath) ;  /* 0x0000000400607944 */ /* 0x000fea0003c00000 */
[----:B------:R-:W-:-:S07]  /*0fb0*/  MOV R25, R0 ;  /* 0x0000000000197202 */ /* 0x000fce0000000f00 */
.L_x_267:
[----:B------:R-:W-:Y:S05]  /*0fc0*/  BSYNC.RECONVERGENT B2 ;  /* 0x0000000000027941 */ /* 0x000fea0003800200 */
.L_x_266:
[----:B------:R-:W0:Y:S01]  /*0fd0*/  MUFU.RCP R0, R3 ;  /* 0x0000000300007308 */ /* 0x000e220000001000 */
[----:B------:R-:W1:Y:S01]  /*0fe0*/  LDCU UR6, c[0x0][0x398] ;  /* 0x00007300ff0677ac */ /* 0x000e620008000800 */
[----:B------:R-:W-:Y:S01]  /*0ff0*/  FMUL R6, R10, R5 ;  /* 0x000000050a067220 */ /* 0x000fe20000400000 */
[----:B------:R-:W2:Y:S01]  /*1000*/  LDC.64 R18, c[0x0][0x390] ;  /* 0x0000e400ff127b82 */ /* 0x000ea20000000a00 */
[----:B------:R3:W-:Y:S01]  /*1010*/  REDG.E.ADD.F32.FTZ.RN.STRONG.GPU desc[UR4][R14.64], R25 ;  /* 0x000000190e0079a6 */ /* 0x0007e2000c12f304 */
[----:B------:R-:W-:Y:S02]  /*1020*/  IMAD R4, R9, R4, RZ ;  /* 0x0000000409047224 */ /* 0x000fe400078e02ff */
[----:B------:R-:W-:Y:S01]  /*1030*/  FMUL R20, R13, R6 ;  /* 0x000000060d147220 */ /* 0x000fe20000400000 */
[----:B------:R-:W-:Y:S03]  /*1040*/  BSSY.RECONVERGENT B2, `(.L_x_268) ;  /* 0x000000f000027945 */ /* 0x000fe60003800200 */
[----:B------:R-:W4:Y:S01]  /*1050*/  FCHK P0, R20, R3 ;  /* 0x0000000314007302 */ /* 0x000f220000000000 */
[----:B0-----:R-:W-:Y:S01]  /*1060*/  FFMA R23, -R3, R0, 1 ;  /* 0x3f80000003177423 */ /* 0x001fe20000000100 */
[----:B-1----:R-:W-:-:S03]  /*1070*/  IMAD R11, R11, UR6, R4 ;  /* 0x000000060b0b7c24 */ /* 0x002fc6000f8e0204 */
[----:B------:R-:W-:Y:S02]  /*1080*/  FFMA R0, R0, R23, R0 ;  /* 0x0000001700007223 */ /* 0x000fe40000000000 */
[----:B------:R-:W-:Y:S02]  /*1090*/  IADD3 R9, PT, PT, R12, R11, RZ ;  /* 0x0000000b0c097210 */ /* 0x000fe40007ffe0ff */
[----:B------:R-:W-:-:S04]  /*10a0*/  FFMA R5, R0, R20, RZ ;  /* 0x0000001400057223 */ /* 0x000fc800000000ff */
[----:B------:R-:W-:Y:S01]  /*10b0*/  FFMA R6, -R3, R5, R20 ;  /* 0x0000000503067223 */ /* 0x000fe20000000114 */
[----:B--2---:R-:W-:-:S04]  /*10c0*/  IMAD.WIDE R8, R9, 0x4, R18 ;  /* 0x0000000409087825 */ /* 0x004fc800078e0212 */
[----:B------:R-:W-:Y:S01]  /*10d0*/  FFMA R5, R0, R6, R5 ;  /* 0x0000000600057223 */ /* 0x000fe20000000005 */
[----:B---34-:R-:W-:Y:S06]  /*10e0*/  @!P0 BRA `(.L_x_269) ;  /* 0x0000000000108947 */ /* 0x018fec0003800000 */
[----:B------:R-:W-:Y:S02]  /*10f0*/  MOV R0, R20 ;  /* 0x0000001400007202 */ /* 0x000fe40000000f00 */
[----:B------:R-:W-:-:S07]  /*1100*/  MOV R18, 0x1120 ;  /* 0x0000112000127802 */ /* 0x000fce0000000f00 */
[----:B------:R-:W-:Y:S05]  /*1110*/  CALL.REL.NOINC `($__internal_4_$__cuda_sm3x_div_rn_noftz_f32_slowpath) ;  /* 0x0000000400047944 */ /* 0x000fea0003c00000 */
[----:B------:R-:W-:-:S07]  /*1120*/  IMAD.MOV.U32 R5, RZ, RZ, R0 ;  /* 0x000000ffff057224 */ /* 0x000fce00078e0000 */
.L_x_269:
[----:B------:R-:W-:Y:S05]  /*1130*/  BSYNC.RECONVERGENT B2 ;  /* 0x0000000000027941 */ /* 0x000fea0003800200 */
.L_x_268:
[----:B------:R-:W0:Y:S01]  /*1140*/  MUFU.RCP R0, R3 ;  /* 0x0000000300007308 */ /* 0x000e220000001000 */
[----:B------:R-:W-:Y:S01]  /*1150*/  FMUL R6, R10, R17 ;  /* 0x000000110a067220 */ /* 0x000fe20000400000 */
[----:B------:R-:W1:Y:S01]  /*1160*/  LDC.64 R14, c[0x0][0x390] ;  /* 0x0000e400ff0e7b82 */ /* 0x000e620000000a00 */
[----:B------:R1:W-:Y:S01]  /*1170*/  REDG.E.ADD.F32.FTZ.RN.STRONG.GPU desc[UR4][R8.64], R5 ;  /* 0x00000005080079a6 */ /* 0x0003e2000c12f304 */
[----:B------:R-:W-:Y:S01]  /*1180*/  IADD3 R11, PT, PT, R2, R11, RZ ;  /* 0x0000000b020b7210 */ /* 0x000fe20007ffe0ff */
[----:B------:R-:W-:Y:S01]  /*1190*/  FMUL R18, R13, R6 ;  /* 0x000000060d127220 */ /* 0x000fe20000400000 */
[----:B------:R-:W-:Y:S03]  /*11a0*/  BSSY.RECONVERGENT B2, `(.L_x_270) ;  /* 0x000000d000027945 */ /* 0x000fe60003800200 */
        /* <DEDUP_REMOVED lines=12> */
.L_x_271:
[----:B------:R-:W-:Y:S05]  /*1270*/  BSYNC.RECONVERGENT B2 ;  /* 0x0000000000027941 */ /* 0x000fea0003800200 */
.L_x_270:
[----:B------:R-:W0:Y:S01]  /*1280*/  MUFU.RCP R0, R3 ;  /* 0x0000000300007308 */ /* 0x000e220000001000 */
[----:B------:R-:W1:Y:S01]  /*1290*/  LDCU UR6, c[0x0][0x398] ;  /* 0x00007300ff0677ac */ /* 0x000e620008000800 */
[----:B------:R-:W-:Y:S01]  /*12a0*/  FMUL R6, R10, R21 ;  /* 0x000000150a067220 */ /* 0x000fe20000400000 */
[----:B------:R-:W2:Y:S01]  /*12b0*/  LDC.64 R14, c[0x0][0x390] ;  /* 0x0000e400ff0e7b82 */ /* 0x000ea20000000a00 */
[----:B------:R3:W-:Y:S01]  /*12c0*/  REDG.E.ADD.F32.FTZ.RN.STRONG.GPU desc[UR4][R8.64], R17 ;  /* 0x00000011080079a6 */ /* 0x0007e2000c12f304 */
[----:B------:R-:W-:Y:S01]  /*12d0*/  BSSY.RECONVERGENT B2, `(.L_x_272) ;  /* 0x0000010000027945 */ /* 0x000fe20003800200 */
[----:B------:R-:W-:-:S04]  /*12e0*/  FMUL R6, R13, R6 ;  /* 0x000000060d067220 */ /* 0x000fc80000400000 */
[----:B------:R-:W4:Y:S01]  /*12f0*/  FCHK P0, R6, R3 ;  /* 0x0000000306007302 */ /* 0x000f220000000000 */
[----:B0-----:R-:W-:-:S04]  /*1300*/  FFMA R5, -R3, R0, 1 ;  /* 0x3f80000003057423 */ /* 0x001fc80000000100 */
[----:B------:R-:W-:Y:S01]  /*1310*/  FFMA R0, R0, R5, R0 ;  /* 0x0000000500007223 */ /* 0x000fe20000000000 */
[----:B-1----:R-:W-:-:S03]  /*1320*/  IMAD R5, R16, UR6, R4 ;  /* 0x0000000610057c24 */ /* 0x002fc6000f8e0204 */
[----:B------:R-:W-:Y:S02]  /*1330*/  FFMA R11, R0, R6, RZ ;  /* 0x00000006000b7223 */ /* 0x000fe400000000ff */
[----:B---3--:R-:W-:Y:S02]  /*1340*/  IADD3 R9, PT, PT, R12, R5, RZ ;  /* 0x000000050c097210 */ /* 0x008fe40007ffe0ff */
[----:B------:R-:W-:-:S03]  /*1350*/  FFMA R4, -R3, R11, R6 ;  /* 0x0000000b03047223 */ /* 0x000fc60000000106 */
[----:B--2---:R-:W-:-:S04]  /*1360*/  IMAD.WIDE R8, R9, 0x4, R14 ;  /* 0x0000000409087825 */ /* 0x004fc800078e020e */
[----:B------:R-:W-:Y:S01]  /*1370*/  FFMA R11, R0, R4, R11 ;  /* 0x00000004000b7223 */ /* 0x000fe2000000000b */
[----:B----4-:R-:W-:Y:S06]  /*1380*/  @!P0 BRA `(.L_x_273) ;  /* 0x0000000000108947 */ /* 0x010fec0003800000 */
[----:B------:R-:W-:Y:S01]  /*1390*/  IMAD.MOV.U32 R0, RZ, RZ, R6 ;  /* 0x000000ffff007224 */ /* 0x000fe200078e0006 */
[----:B------:R-:W-:-:S07]  /*13a0*/  MOV R18, 0x13c0 ;  /* 0x000013c000127802 */ /* 0x000fce0000000f00 */
[----:B------:R-:W-:Y:S05]  /*13b0*/  CALL.REL.NOINC `($__internal_4_$__cuda_sm3x_div_rn_noftz_f32_slowpath) ;  /* 0x00000000005c7944 */ /* 0x000fea0003c00000 */
[----:B------:R-:W-:-:S07]  /*13c0*/  MOV R11, R0 ;  /* 0x00000000000b7202 */ /* 0x000fce0000000f00 */
.L_x_273:
[----:B------:R-:W-:Y:S05]  /*13d0*/  BSYNC.RECONVERGENT B2 ;  /* 0x0000000000027941 */ /* 0x000fea0003800200 */
.L_x_272:
[----:B------:R-:W0:Y:S01]  /*13e0*/  MUFU.RCP R0, R3 ;  /* 0x0000000300007308 */ /* 0x000e220000001000 */
[----:B------:R-:W-:Y:S01]  /*13f0*/  FMUL R10, R10, R7 ;  /* 0x000000070a0a7220 */ /* 0x000fe20000400000 */
[----:B------:R-:W1:Y:S01]  /*1400*/  LDC.64 R14, c[0x0][0x390] ;  /* 0x0000e400ff0e7b82 */ /* 0x000e620000000a00 */
[----:B------:R2:W-:Y:S01]  /*1410*/  REDG.E.ADD.F32.FTZ.RN.STRONG.GPU desc[UR4][R8.64], R11 ;  /* 0x0000000b080079a6 */ /* 0x0005e2000c12f304 */
[----:B------:R-:W-:Y:S01]  /*1420*/  IADD3 R5, PT, PT, R2, R5, RZ ;  /* 0x0000000502057210 */ /* 0x000fe20007ffe0ff */
[----:B------:R-:W-:Y:S01]  /*1430*/  FMUL R10, R13, R10 ;  /* 0x0000000a0d0a7220 */ /* 0x000fe20000400000 */
[----:B------:R-:W-:Y:S03]  /*1440*/  BSSY.RECONVERGENT B2, `(.L_x_274) ;  /* 0x000000c000027945 */ /* 0x000fe60003800200 */
[----:B------:R-:W3:Y:S01]  /*1450*/  FCHK P0, R10, R3 ;  /* 0x000000030a007302 */ /* 0x000ee20000000000 */
[----:B0-----:R-:W-:-:S04]  /*1460*/  FFMA R7, -R3, R0, 1 ;  /* 0x3f80000003077423 */ /* 0x001fc80000000100 */
[----:B------:R-:W-:-:S04]  /*1470*/  FFMA R0, R0, R7, R0 ;  /* 0x0000000700007223 */ /* 0x000fc80000000000 */
[----:B------:R-:W-:Y:S01]  /*1480*/  FFMA R7, R0, R10, RZ ;  /* 0x0000000a00077223 */ /* 0x000fe200000000ff */
[----:B-1----:R-:W-:-:S04]  /*1490*/  IMAD.WIDE R4, R5, 0x4, R14 ;  /* 0x0000000405047825 */ /* 0x002fc800078e020e */
[----:B------:R-:W-:-:S04]  /*14a0*/  FFMA R2, -R3, R7, R10 ;  /* 0x0000000703027223 */ /* 0x000fc8000000010a */
[----:B------:R-:W-:Y:S01]  /*14b0*/  FFMA R0, R0, R2, R7 ;  /* 0x0000000200007223 */ /* 0x000fe20000000007 */
[----:B--23--:R-:W-:Y:S06]  /*14c0*/  @!P0 BRA `(.L_x_275) ;  /* 0x00000000000c8947 */ /* 0x00cfec0003800000 */
[----:B------:R-:W-:Y:S02]  /*14d0*/  MOV R0, R10 ;  /* 0x0000000a00007202 */ /* 0x000fe40000000f00 */
[----:B------:R-:W-:-:S07]  /*14e0*/  MOV R18, 0x1500 ;  /* 0x0000150000127802 */ /* 0x000fce0000000f00 */
[----:B------:R-:W-:Y:S05]  /*14f0*/  CALL.REL.NOINC `($__internal_4_$__cuda_sm3x_div_rn_noftz_f32_slowpath) ;  /* 0x00000000000c7944 */ /* 0x000fea0003c00000 */
.L_x_275:
[----:B------:R-:W-:Y:S05]  /*1500*/  BSYNC.RECONVERGENT B2 ;  /* 0x0000000000027941 */ /* 0x000fea0003800200 */
.L_x_274:
[----:B------:R-:W-:Y:S01]  /*1510*/  REDG.E.ADD.F32.FTZ.RN.STRONG.GPU desc[UR4][R4.64], R0 ;  /* 0x00000000040079a6 */ /* 0x000fe2000c12f304 */
[----:B------:R-:W-:Y:S05]  /*1520*/  EXIT ;  /* 0x000000000000794d */ /* 0x000fea0003800000 */
        .weak           $__internal_4_$__cuda_sm3x_div_rn_noftz_f32_slowpath
        .type           $__internal_4_$__cuda_sm3x_div_rn_noftz_f32_slowpath,@function
        .size           $__internal_4_$__cuda_sm3x_div_rn_noftz_f32_slowpath,(.L_x_292 - $__internal_4_$__cuda_sm3x_div_rn_noftz_f32_slowpath)
$__internal_4_$__cuda_sm3x_div_rn_noftz_f32_slowpath:
[----:B------:R-:W-:Y:S01]  /*1530*/  SHF.R.U32.HI R22, RZ, 0x17, R3 ;  /* 0x00000017ff167819 */ /* 0x000fe20000011603 */
[----:B------:R-:W-:Y:S01]  /*1540*/  BSSY.RECONVERGENT B0, `(.L_x_276) ;  /* 0x0000066000007945 */ /* 0x000fe20003800200 */
[----:B------:R-:W-:Y:S02]  /*1550*/  SHF.R.U32.HI R23, RZ, 0x17, R0 ;  /* 0x00000017ff177819 */ /* 0x000fe40000011600 */
[----:B------:R-:W-:Y:S02]  /*1560*/  LOP3.LUT R22, R22, 0xff, RZ, 0xc0, !PT ;  /* 0x000000ff16167812 */ /* 0x000fe400078ec0ff */
[----:B------:R-:W-:Y:S02]  /*1570*/  LOP3.LUT R23, R23, 0xff, RZ, 0xc0, !PT ;  /* 0x000000ff17177812 */ /* 0x000fe400078ec0ff */
[----:B------:R-:W-:Y:S02]  /*1580*/  IADD3 R24, PT, PT, R22, -0x1, RZ ;  /* 0xffffffff16187810 */ /* 0x000fe40007ffe0ff */
[----:B------:R-:W-:-:S02]  /*1590*/  MOV R25, R3 ;  /* 0x0000000300197202 */ /* 0x000fc40000000f00 */
[----:B------:R-:W-:Y:S01]  /*15a0*/  ISETP.GT.U32.AND P0, PT, R24, 0xfd, PT ;  /* 0x000000fd1800780c */ /* 0x000fe20003f04070 */
[----:B------:R-:W-:-:S05]  /*15b0*/  VIADD R24, R23, 0xffffffff ;  /* 0xffffffff17187836 */ /* 0x000fca0000000000 */
        /* <DEDUP_REMOVED lines=19> */
[----:B------:R-:W-:-:S04]  /*16f0*/  IADD3 R24, PT, PT, R23, -0x1, RZ ;  /* 0xffffffff17187810 */ /* 0x000fc80007ffe0ff */
[----:B------:R-:W-:Y:S02]  /*1700*/  ISETP.GE.AND P0, PT, R24, RZ, PT ;  /* 0x000000ff1800720c */ /* 0x000fe40003f06270 */
[----:B------:R-:W-:-:S04]  /*1710*/  IADD3 R24, PT, PT, R22, -0x1, RZ ;  /* 0xffffffff16187810 */ /* 0x000fc80007ffe0ff */
[----:B------:R-:W-:-:S07]  /*1720*/  ISETP.GE.AND P1, PT, R24, RZ, PT ;  /* 0x000000ff1800720c */ /* 0x000fce0003f26270 */
[----:B------:R-:W-:Y:S01]  /*1730*/  @P0 IMAD.MOV.U32 R24, RZ, RZ, RZ ;  /* 0x000000ffff180224 */ /* 0x000fe200078e00ff */
[----:B------:R-:W-:Y:S01]  /*1740*/  @!P0 MOV R24, 0xffffffc0 ;  /* 0xffffffc000188802 */ /* 0x000fe20000000f00 */
[----:B------:R-:W-:-:S04]  /*1750*/  @!P0 FFMA R0, R0, 1.84467440737095516160e+19, RZ ;  /* 0x5f80000000008823 */ /* 0x000fc800000000ff */
[----:B------:R-:W-:Y:S01]  /*1760*/  @!P1 FFMA R25, R3, 1.84467440737095516160e+19, RZ ;  /* 0x5f80000003199823 */ /* 0x000fe200000000ff */
[----:B------:R-:W-:-:S07]  /*1770*/  @!P1 IADD3 R24, PT, PT, R24, 0x40, RZ ;  /* 0x0000004018189810 */ /* 0x000fce0007ffe0ff */
.L_x_277:
[----:B------:R-:W-:Y:S01]  /*1780*/  LEA R28, R22, 0xc0800000, 0x17 ;  /* 0xc0800000161c7811 */ /* 0x000fe200078eb8ff */
[----:B------:R-:W-:Y:S01]  /*1790*/  BSSY.RECONVERGENT B1, `(.L_x_282) ;  /* 0x0000036000017945 */ /* 0x000fe20003800200 */
[----:B------:R-:W-:Y:S02]  /*17a0*/  IADD3 R27, PT, PT, R23, -0x7f, RZ ;  /* 0xffffff81171b7810 */ /* 0x000fe40007ffe0ff */
[----:B------:R-:W-:-:S03]  /*17b0*/  IADD3 R28, PT, PT, -R28, R25, RZ ;  /* 0x000000191c1c7210 */ /* 0x000fc60007ffe1ff */
[C---:B------:R-:W-:Y:S01]  /*17c0*/  IMAD R0, R27.reuse, -0x800000, R0 ;  /* 0xff8000001b007824 */ /* 0x040fe200078e0200 */
[----:B------:R-:W0:Y:S01]  /*17d0*/  MUFU.RCP R26, R28 ;  /* 0x0000001c001a7308 */ /* 0x000e220000001000 */
[----:B------:R-:W-:Y:S01]  /*17e0*/  FADD.FTZ R25, -R28, -RZ ;  /* 0x800000ff1c197221 */ /* 0x000fe20000010100 */
[----:B------:R-:W-:-:S03]  /*17f0*/  IADD3 R27, PT, PT, R27, 0x7f, -R22 ;  /* 0x0000007f1b1b7810 */ /* 0x000fc60007ffe816 */
[----:B0-----:R-:W-:-:S04]  /*1800*/  FFMA R23, R26, R25, 1 ;  /* 0x3f8000001a177423 */ /* 0x001fc80000000019 */
[----:B------:R-:W-:-:S04]  /*1810*/  FFMA R23, R26, R23, R26 ;  /* 0x000000171a177223 */ /* 0x000fc8000000001a */
[----:B------:R-:W-:-:S04]  /*1820*/  FFMA R26, R0, R23, RZ ;  /* 0x00000017001a7223 */ /* 0x000fc800000000ff */
[----:B------:R-:W-:-:S04]  /*1830*/  FFMA R22, R25, R26, R0 ;  /* 0x0000001a19167223 */ /* 0x000fc80000000000 */
[----:B------:R-:W-:Y:S01]  /*1840*/  FFMA R22, R23, R22, R26 ;  /* 0x0000001617167223 */ /* 0x000fe2000000001a */
[----:B------:R-:W-:-:S03]  /*1850*/  IMAD.IADD R26, R27, 0x1, R24 ;  /* 0x000000011b1a7824 */ /* 0x000fc600078e0218 */
        /* <DEDUP_REMOVED lines=20> */
[C---:B------:R-:W-:Y:S02]  /*19a0*/  ISETP.NE.AND P2, PT, R24.reuse, RZ, PT ;  /* 0x000000ff1800720c */ /* 0x040fe40003f45270 */
        /* <DEDUP_REMOVED lines=12> */
[----:B------:R-:W-:-:S05]  /*1a70*/  LOP3.LUT R23, R0, R23, RZ, 0xc0, !PT ;  /* 0x0000001700177212 */ /* 0x000fca00078ec0ff */
[----:B------:R-:W-:-:S05]  /*1a80*/  IMAD.IADD R22, R22, 0x1, R23 ;  /* 0x0000000116167824 */ /* 0x000fca00078e0217 */
[----:B------:R-:W-:Y:S01]  /*1a90*/  LOP3.LUT R25, R22, R25, RZ, 0xfc, !PT ;  /* 0x0000001916197212 */ /* 0x000fe200078efcff */
[----:B------:R-:W-:Y:S06]  /*1aa0*/  BRA `(.L_x_285) ;  /* 0x0000000000107947 */ /* 0x000fec0003800000 */
.L_x_284:
[----:B------:R-:W-:-:S04]  /*1ab0*/  LOP3.LUT R25, R25, 0x80000000, RZ, 0xc0, !PT ;  /* 0x8000000019197812 */ /* 0x000fc800078ec0ff */
[----:B------:R-:W-:Y:S01]  /*1ac0*/  LOP3.LUT R25, R25, 0x7f800000, RZ, 0xfc, !PT ;  /* 0x7f80000019197812 */ /* 0x000fe200078efcff */
[----:B------:R-:W-:Y:S06]  /*1ad0*/  BRA `(.L_x_285) ;  /* 0x0000000000047947 */ /* 0x000fec0003800000 */
.L_x_283:
[----:B------:R-:W-:-:S07]  /*1ae0*/  LEA R25, R26, R25, 0x17 ;  /* 0x000000191a197211 */ /* 0x000fce00078eb8ff */
.L_x_285:
[----:B------:R-:W-:Y:S05]  /*1af0*/  BSYNC.RECONVERGENT B1 ;  /* 0x0000000000017941 */ /* 0x000fea0003800200 */
.L_x_282:
[----:B------:R-:W-:Y:S01]  /*1b00*/  MOV R0, R25 ;  /* 0x0000001900007202 */ /* 0x000fe20000000f00 */
[----:B------:R-:W-:Y:S06]  /*1b10*/  BRA `(.L_x_286) ;  /* 0x0000000000207947 */ /* 0x000fec0003800000 */
.L_x_281:
[----:B------:R-:W-:-:S04]  /*1b20*/  LOP3.LUT R0, R25, 0x80000000, R0, 0x48, !PT ;  /* 0x8000000019007812 */ /* 0x000fc800078e4800 */
[----:B------:R-:W-:Y:S01]  /*1b30*/  LOP3.LUT R0, R0, 0x7f800000, RZ, 0xfc, !PT ;  /* 0x7f80000000007812 */ /* 0x000fe200078efcff */
[----:B------:R-:W-:Y:S06]  /*1b40*/  BRA `(.L_x_286) ;  /* 0x0000000000147947 */ /* 0x000fec0003800000 */
.L_x_280:
[----:B------:R-:W-:Y:S01]  /*1b50*/  LOP3.LUT R0, R25, 0x80000000, R0, 0x48, !PT ;  /* 0x8000000019007812 */ /* 0x000fe200078e4800 */
[----:B------:R-:W-:Y:S06]  /*1b60*/  BRA `(.L_x_286) ;  /* 0x00000000000c7947 */ /* 0x000fec0003800000 */
.L_x_279:
[----:B------:R-:W0:Y:S01]  /*1b70*/  MUFU.RSQ R0, -QNAN ;  /* 0xffc0000000007908 */ /* 0x000e220000001400 */
[----:B------:R-:W-:Y:S05]  /*1b80*/  BRA `(.L_x_286) ;  /* 0x0000000000047947 */ /* 0x000fea0003800000 */
.L_x_278:
[----:B------:R-:W-:-:S07]  /*1b90*/  FADD.FTZ R0, R0, R3 ;  /* 0x0000000300007221 */ /* 0x000fce0000010000 */
.L_x_286:
[----:B------:R-:W-:Y:S05]  /*1ba0*/  BSYNC.RECONVERGENT B0 ;  /* 0x0000000000007941 */ /* 0x000fea0003800200 */
.L_x_276:
[----:B------:R-:W-:Y:S01]  /*1bb0*/  HFMA2 R23, -RZ, RZ, 0, 0 ;  /* 0x00000000ff177431 */ /* 0x000fe200000001ff */
[----:B------:R-:W-:-:S04]  /*1bc0*/  MOV R22, R18 ;  /* 0x0000001200167202 */ /* 0x000fc80000000f00 */
[----:B0-----:R-:W-:Y:S05]  /*1bd0*/  RET.REL.NODEC R22 `(compute_charge_density) ;  /* 0xffffffe416087950 */ /* 0x001fea0003c3ffff */
.L_x_287:
        /* <DEDUP_REMOVED lines=10> */
.L_x_292:


//--------------------- .nv.shared.reserved.0     --------------------------
	.section	.nv.shared.reserved.0,"aw",@nobits
	.weak		__nv_reservedSMEM_offset_0_alias
	.size		__nv_reservedSMEM_offset_0_alias, 0, 64
	.other		__nv_reservedSMEM_offset_0_alias,@"STO_CUDA_RESERVED_SHARED STV_DEFAULT"
__nv_reservedSMEM_offset_0_alias:
	.zero		0
	.zero		64


//--------------------- .nv.constant0.update_particles_cuda --------------------------
	.section	.nv.constant0.update_particles_cuda,"a",@progbits
	.sectionflags	@""
	.align	4
.nv.constant0.update_particles_cuda:
	.zero		1068


//--------------------- .nv.constant0.compute_electric_field_from_potential --------------------------
	.section	.nv.constant0.compute_electric_field_from_potential,"a",@progbits
	.sectionflags	@""
	.align	4
.nv.constant0.compute_electric_field_from_potential:
	.zero		940


//--------------------- .nv.constant0.compute_charge_density --------------------------
	.section	.nv.constant0.compute_charge_density,"a",@progbits
	.sectionflags	@""
	.align	4
.nv.constant0.compute_charge_density:
	.zero		952


//--------------------- SYMBOLS --------------------------

	.type		.nv.reservedSmem.offset0,@object
	.size		.nv.reservedSmem.offset0,0x4
